def attn_fwd(
    Q,
    K,
    V,
    Out,
    Lse,
    sm_scale,
    stride_qz,
    stride_qh,
    stride_qm,
    stride_qk,
    stride_kz,
    stride_kh,
    stride_kn,
    stride_kk,
    stride_vz,
    stride_vh,
    stride_vn,
    stride_vk,
    stride_oz,
    stride_oh,
    stride_om,
    stride_ok,
    seqlen_q,
    seqlen_k,
    BLOCK_M: tl.constexpr,
    BLOCK_N: tl.constexpr,
    HEAD_DIM: tl.constexpr,
    CAUSAL: tl.constexpr,
):
    start_m = tl.program_id(0)
    off_hz = tl.program_id(1)
    q_off = off_hz * stride_qh
    k_off = off_hz * stride_kh
    v_off = off_hz * stride_vh
    offs_m = start_m * BLOCK_M + tl.arange(0, BLOCK_M)
    offs_d = tl.arange(0, HEAD_DIM)
    offs_n = tl.arange(0, BLOCK_N)
    q_ptrs = Q + q_off + offs_m[:, None] * stride_qm + offs_d[None, :] * stride_qk
    k_ptrs = K + k_off + offs_d[:, None] * stride_kk + offs_n[None, :] * stride_kn
    v_ptrs = V + v_off + offs_n[:, None] * stride_vn + offs_d[None, :] * stride_vk
    m_i = tl.full([BLOCK_M], float("-inf"), dtype=tl.float32)
    l_i = tl.zeros([BLOCK_M], dtype=tl.float32) + 1.0
    acc = tl.zeros([BLOCK_M, HEAD_DIM], dtype=tl.float32)
    q = tl.load(q_ptrs)
    acc, l_i, m_i = _attn_fwd_inner(
        acc,
        l_i,
        m_i,
        q,
        k_ptrs,
        v_ptrs,
        sm_scale,
        stride_kn,
        stride_vn,
        start_m,
        seqlen_k,
        BLOCK_M,
        BLOCK_N,
        HEAD_DIM,
        CAUSAL,
    )
    acc = acc / l_i[:, None]
    lse = m_i + tl.math.log2(l_i) / 1.4426950408889634
    o_ptrs = (
        Out
        + off_hz * stride_oh
        + offs_m[:, None] * stride_om
        + offs_d[None, :] * stride_ok
    )
    tl.store(o_ptrs, acc.to(Out.dtype.element_ty))
    tl.store(Lse + off_hz * seqlen_q + offs_m, lse)

# config = {"BLOCK_M": 128, "BLOCK_N": 128, "HEAD_DIM": 64, "arch": "sm_90", "causal": false, "dtype": "fp16", "num_stages": 2, "num_warps": 8}
# arch = sm_90


// ===== COMPILED SASS (sm_90a) =====

	.target	sm_90a

	.elftype	@"ET_EXEC"


//--------------------- .note.nv.tkinfo           --------------------------
	.section	.note.nv.tkinfo,"",@"SHT_NOTE"
	.sectionflags	@"SHF_NOTE_NV_TKINFO"
	.tkinfo
        /*0018*/ 	.word	0x00000002
        /*0030*/ 	.string	""
        /*0030*/ 	.string	"ptxas"
        /*0030*/ 	.string	"Cuda compilation tools, release 13.0, V13.0.88"
        /*0030*/ 	.string	"Build cuda_13.0.r13.0/compiler.36424714_0"
        /*0030*/ 	.string	"-v  -suppress-debug-info  -lineinfo  -arch sm_90a "



//--------------------- .note.nv.cuinfo           --------------------------
	.section	.note.nv.cuinfo,"",@"SHT_NOTE"
	.sectionflags	@"SHF_NOTE_NV_CUINFO"
        /*0018*/ 	.short	0x0002
        /*001a*/ 	.short	0x005a
        /*001c*/ 	.short	0x0082
	.zero		2


//--------------------- .nv.info                  --------------------------
	.section	.nv.info,"",@"SHT_CUDA_INFO"
	.align	4


	//----- nvinfo : EIATTR_REGCOUNT
	.align		4
        /*0000*/ 	.byte	0x04, 0x2f
        /*0002*/ 	.short	(.L_2 - .L_1)
	.align		4
.L_1:
        /*0004*/ 	.word	index@(attn_fwd)
        /*0008*/ 	.word	0x000000ff


	//----- nvinfo : EIATTR_FRAME_SIZE
	.align		4
.L_2:
        /*000c*/ 	.byte	0x04, 0x11
        /*000e*/ 	.short	(.L_4 - .L_3)
	.align		4
.L_3:
        /*0010*/ 	.word	index@(attn_fwd)
        /*0014*/ 	.word	0x000000b8


	//----- nvinfo : EIATTR_MIN_STACK_SIZE
	.align		4
.L_4:
        /*0018*/ 	.byte	0x04, 0x12
        /*001a*/ 	.short	(.L_6 - .L_5)
	.align		4
.L_5:
        /*001c*/ 	.word	index@(attn_fwd)
        /*0020*/ 	.word	0x000000b8
.L_6:


//--------------------- .nv.compat                --------------------------
	.section	.nv.compat,"",@"SHT_CUDA_COMPAT_INFO"
	.align	4
        /*0000*/ 	.byte	0x02, 0x09, 0x01, 0x00, 0x02, 0x02, 0x04, 0x00, 0x02, 0x05, 0x05, 0x00, 0x03, 0x07, 0x01, 0x01
        /*0010*/ 	.byte	0x02, 0x03, 0x00, 0x00, 0x02, 0x06, 0x01, 0x00, 0x04, 0x0b, 0x08, 0x00, 0x00, 0x00, 0x00, 0x00
        /*0020*/ 	.byte	0x00, 0x00, 0x00, 0x00


//--------------------- .nv.info.attn_fwd         --------------------------
	.section	.nv.info.attn_fwd,"",@"SHT_CUDA_INFO"
	.sectionflags	@""
	.align	4


	//----- nvinfo : EIATTR_CUDA_API_VERSION
	.align		4
        /*0000*/ 	.byte	0x04, 0x37
        /*0002*/ 	.short	(.L_8 - .L_7)
.L_7:
        /*0004*/ 	.word	0x00000082


	//----- nvinfo : EIATTR_KPARAM_INFO
	.align		4
.L_8:
        /*0008*/ 	.byte	0x04, 0x17
        /*000a*/ 	.short	(.L_10 - .L_9)
.L_9:
        /*000c*/ 	.word	0x00000000
        /*0010*/ 	.short	0x0019
        /*0012*/ 	.short	0x0080
        /*0014*/ 	.byte	0x00, 0xf4, 0x21, 0x00


	//----- nvinfo : EIATTR_KPARAM_INFO
	.align		4
.L_10:
        /*0018*/ 	.byte	0x04, 0x17
        /*001a*/ 	.short	(.L_12 - .L_11)
.L_11:
        /*001c*/ 	.word	0x00000000
        /*0020*/ 	.short	0x0018
        /*0022*/ 	.short	0x0078
        /*0024*/ 	.byte	0x00, 0xf4, 0x21, 0x00


	//----- nvinfo : EIATTR_KPARAM_INFO
	.align		4
.L_12:
        /*0028*/ 	.byte	0x04, 0x17
        /*002a*/ 	.short	(.L_14 - .L_13)
.L_13:
        /*002c*/ 	.word	0x00000000
        /*0030*/ 	.short	0x0017
        /*0032*/ 	.short	0x0070
        /*0034*/ 	.byte	0x00, 0xf0, 0x11, 0x00


	//----- nvinfo : EIATTR_KPARAM_INFO
	.align		4
.L_14:
        /*0038*/ 	.byte	0x04, 0x17
        /*003a*/ 	.short	(.L_16 - .L_15)
.L_15:
        /*003c*/ 	.word	0x00000000
        /*0040*/ 	.short	0x0016
        /*0042*/ 	.short	0x006c
        /*0044*/ 	.byte	0x00, 0xf0, 0x11, 0x00


	//----- nvinfo : EIATTR_KPARAM_INFO
	.align		4
.L_16:
        /*0048*/ 	.byte	0x04, 0x17
        /*004a*/ 	.short	(.L_18 - .L_17)
.L_17:
        /*004c*/ 	.word	0x00000000
        /*0050*/ 	.short	0x0015
        /*0052*/ 	.short	0x0068
        /*0054*/ 	.byte	0x00, 0xf0, 0x11, 0x00


	//----- nvinfo : EIATTR_KPARAM_INFO
	.align		4
.L_18:
        /*0058*/ 	.byte	0x04, 0x17
        /*005a*/ 	.short	(.L_20 - .L_19)
.L_19:
        /*005c*/ 	.word	0x00000000
        /*0060*/ 	.short	0x0014
        /*0062*/ 	.short	0x0064
        /*0064*/ 	.byte	0x00, 0xf0, 0x11, 0x00


	//----- nvinfo : EIATTR_KPARAM_INFO
	.align		4
.L_20:
        /*0068*/ 	.byte	0x04, 0x17
        /*006a*/ 	.short	(.L_22 - .L_21)
.L_21:
        /*006c*/ 	.word	0x00000000
        /*0070*/ 	.short	0x0013
        /*0072*/ 	.short	0x0060
        /*0074*/ 	.byte	0x00, 0xf0, 0x11, 0x00


	//----- nvinfo : EIATTR_KPARAM_INFO
	.align		4
.L_22:
        /*0078*/ 	.byte	0x04, 0x17
        /*007a*/ 	.short	(.L_24 - .L_23)
.L_23:
        /*007c*/ 	.word	0x00000000
        /*0080*/ 	.short	0x0012
        /*0082*/ 	.short	0x005c
        /*0084*/ 	.byte	0x00, 0xf0, 0x11, 0x00


	//----- nvinfo : EIATTR_KPARAM_INFO
	.align		4
.L_24:
        /*0088*/ 	.byte	0x04, 0x17
        /*008a*/ 	.short	(.L_26 - .L_25)
.L_25:
        /*008c*/ 	.word	0x00000000
        /*0090*/ 	.short	0x0011
        /*0092*/ 	.short	0x0058
        /*0094*/ 	.byte	0x00, 0xf0, 0x11, 0x00


	//----- nvinfo : EIATTR_KPARAM_INFO
	.align		4
.L_26:
        /*0098*/ 	.byte	0x04, 0x17
        /*009a*/ 	.short	(.L_28 - .L_27)
.L_27:
        /*009c*/ 	.word	0x00000000
        /*00a0*/ 	.short	0x0010
        /*00a2*/ 	.short	0x0054
        /*00a4*/ 	.byte	0x00, 0xf0, 0x11, 0x00


	//----- nvinfo : EIATTR_KPARAM_INFO
	.align		4
.L_28:
        /*00a8*/ 	.byte	0x04, 0x17
        /*00aa*/ 	.short	(.L_30 - .L_29)
.L_29:
        /*00ac*/ 	.word	0x00000000
        /*00b0*/ 	.short	0x000f
        /*00b2*/ 	.short	0x0050
        /*00b4*/ 	.byte	0x00, 0xf0, 0x11, 0x00


	//----- nvinfo : EIATTR_KPARAM_INFO
	.align		4
.L_30:
        /*00b8*/ 	.byte	0x04, 0x17
        /*00ba*/ 	.short	(.L_32 - .L_31)
.L_31:
        /*00bc*/ 	.word	0x00000000
        /*00c0*/ 	.short	0x000e
        /*00c2*/ 	.short	0x004c
        /*00c4*/ 	.byte	0x00, 0xf0, 0x11, 0x00


	//----- nvinfo : EIATTR_KPARAM_INFO
	.align		4
.L_32:
        /*00c8*/ 	.byte	0x04, 0x17
        /*00ca*/ 	.short	(.L_34 - .L_33)
.L_33:
        /*00cc*/ 	.word	0x00000000
        /*00d0*/ 	.short	0x000d
        /*00d2*/ 	.short	0x0048
        /*00d4*/ 	.byte	0x00, 0xf0, 0x11, 0x00


	//----- nvinfo : EIATTR_KPARAM_INFO
	.align		4
.L_34:
        /*00d8*/ 	.byte	0x04, 0x17
        /*00da*/ 	.short	(.L_36 - .L_35)
.L_35:
        /*00dc*/ 	.word	0x00000000
        /*00e0*/ 	.short	0x000c
        /*00e2*/ 	.short	0x0044
        /*00e4*/ 	.byte	0x00, 0xf0, 0x11, 0x00


	//----- nvinfo : EIATTR_KPARAM_INFO
	.align		4
.L_36:
        /*00e8*/ 	.byte	0x04, 0x17
        /*00ea*/ 	.short	(.L_38 - .L_37)
.L_37:
        /*00ec*/ 	.word	0x00000000
        /*00f0*/ 	.short	0x000b
        /*00f2*/ 	.short	0x0040
        /*00f4*/ 	.byte	0x00, 0xf0, 0x11, 0x00


	//----- nvinfo : EIATTR_KPARAM_INFO
	.align		4
.L_38:
        /*00f8*/ 	.byte	0x04, 0x17
        /*00fa*/ 	.short	(.L_40 - .L_39)
.L_39:
        /*00fc*/ 	.word	0x00000000
        /*0100*/ 	.short	0x000a
        /*0102*/ 	.short	0x003c
        /*0104*/ 	.byte	0x00, 0xf0, 0x11, 0x00


	//----- nvinfo : EIATTR_KPARAM_INFO
	.align		4
.L_40:
        /*0108*/ 	.byte	0x04, 0x17
        /*010a*/ 	.short	(.L_42 - .L_41)
.L_41:
        /*010c*/ 	.word	0x00000000
        /*0110*/ 	.short	0x0009
        /*0112*/ 	.short	0x0038
        /*0114*/ 	.byte	0x00, 0xf0, 0x11, 0x00


	//----- nvinfo : EIATTR_KPARAM_INFO
	.align		4
.L_42:
        /*0118*/ 	.byte	0x04, 0x17
        /*011a*/ 	.short	(.L_44 - .L_43)
.L_43:
        /*011c*/ 	.word	0x00000000
        /*0120*/ 	.short	0x0008
        /*0122*/ 	.short	0x0034
        /*0124*/ 	.byte	0x00, 0xf0, 0x11, 0x00


	//----- nvinfo : EIATTR_KPARAM_INFO
	.align		4
.L_44:
        /*0128*/ 	.byte	0x04, 0x17
        /*012a*/ 	.short	(.L_46 - .L_45)
.L_45:
        /*012c*/ 	.word	0x00000000
        /*0130*/ 	.short	0x0007
        /*0132*/ 	.short	0x0030
        /*0134*/ 	.byte	0x00, 0xf0, 0x11, 0x00


	//----- nvinfo : EIATTR_KPARAM_INFO
	.align		4
.L_46:
        /*0138*/ 	.byte	0x04, 0x17
        /*013a*/ 	.short	(.L_48 - .L_47)
.L_47:
        /*013c*/ 	.word	0x00000000
        /*0140*/ 	.short	0x0006
        /*0142*/ 	.short	0x002c
        /*0144*/ 	.byte	0x00, 0xf0, 0x11, 0x00


	//----- nvinfo : EIATTR_KPARAM_INFO
	.align		4
.L_48:
        /*0148*/ 	.byte	0x04, 0x17
        /*014a*/ 	.short	(.L_50 - .L_49)
.L_49:
        /*014c*/ 	.word	0x00000000
        /*0150*/ 	.short	0x0005
        /*0152*/ 	.short	0x0028
        /*0154*/ 	.byte	0x00, 0xf0, 0x11, 0x00


	//----- nvinfo : EIATTR_KPARAM_INFO
	.align		4
.L_50:
        /*0158*/ 	.byte	0x04, 0x17
        /*015a*/ 	.short	(.L_52 - .L_51)
.L_51:
        /*015c*/ 	.word	0x00000000
        /*0160*/ 	.short	0x0004
        /*0162*/ 	.short	0x0020
        /*0164*/ 	.byte	0x00, 0xf4, 0x21, 0x00


	//----- nvinfo : EIATTR_KPARAM_INFO
	.align		4
.L_52:
        /*0168*/ 	.byte	0x04, 0x17
        /*016a*/ 	.short	(.L_54 - .L_53)
.L_53:
        /*016c*/ 	.word	0x00000000
        /*0170*/ 	.short	0x0003
        /*0172*/ 	.short	0x0018
        /*0174*/ 	.byte	0x00, 0xf4, 0x21, 0x00


	//----- nvinfo : EIATTR_KPARAM_INFO
	.align		4
.L_54:
        /*0178*/ 	.byte	0x04, 0x17
        /*017a*/ 	.short	(.L_56 - .L_55)
.L_55:
        /*017c*/ 	.word	0x00000000
        /*0180*/ 	.short	0x0002
        /*0182*/ 	.short	0x0010
        /*0184*/ 	.byte	0x00, 0xf4, 0x21, 0x00


	//----- nvinfo : EIATTR_KPARAM_INFO
	.align		4
.L_56:
        /*0188*/ 	.byte	0x04, 0x17
        /*018a*/ 	.short	(.L_58 - .L_57)
.L_57:
        /*018c*/ 	.word	0x00000000
        /*0190*/ 	.short	0x0001
        /*0192*/ 	.short	0x0008
        /*0194*/ 	.byte	0x00, 0xf4, 0x21, 0x00


	//----- nvinfo : EIATTR_KPARAM_INFO
	.align		4
.L_58:
        /*0198*/ 	.byte	0x04, 0x17
        /*019a*/ 	.short	(.L_60 - .L_59)
.L_59:
        /*019c*/ 	.word	0x00000000
        /*01a0*/ 	.short	0x0000
        /*01a2*/ 	.short	0x0000
        /*01a4*/ 	.byte	0x00, 0xf4, 0x21, 0x00


	//----- nvinfo : EIATTR_SPARSE_MMA_MASK
	.align		4
.L_60:
        /*01a8*/ 	.byte	0x03, 0x50
        /*01aa*/ 	.short	0x0000


	//----- nvinfo : EIATTR_MAXREG_COUNT
	.align		4
        /*01ac*/ 	.byte	0x03, 0x1b
        /*01ae*/ 	.short	0x00ff


	//----- nvinfo : EIATTR_NUM_BARRIERS
	.align		4
        /*01b0*/ 	.byte	0x02, 0x4c
        /*01b2*/ 	.byte	0x01
	.zero		1


	//----- nvinfo : EIATTR_ANNOTATIONS
	.align		4
        /*01b4*/ 	.byte	0x04, 0x55
        /*01b6*/ 	.short	(.L_62 - .L_61)


	//   ....[0]....
.L_61:
        /*01b8*/ 	.word	0x00000001
        /*01bc*/ 	.byte	0x20, 0x0f, 0x00, 0x00, 0x01, 0x00, 0x00, 0x00, 0x30, 0x11, 0x00, 0x00, 0x01, 0x00, 0x00, 0x00
        /* <DEDUP_REMOVED lines=36> */
        /*040c*/ 	.byte	0xa0, 0x4b, 0x00, 0x00, 0x01, 0x00, 0x00, 0x00, 0xb0, 0x4b, 0x00, 0x00


	//----- nvinfo : EIATTR_MERCURY_ISA_VERSION
	.align		4
.L_62:
        /*0418*/ 	.byte	0x03, 0x5f
        /*041a*/ 	.short	0x0101


	//----- nvinfo : EIATTR_COOP_GROUP_MASK_REGIDS
	.align		4
        /*041c*/ 	.byte	0x04, 0x29
        /*041e*/ 	.short	(.L_64 - .L_63)


	//   ....[0]....
.L_63:
        /*0420*/ 	.word	0xffffffff


	//   ....[1]....
        /*0424*/ 	.word	0xffffffff


	//   ....[2]....
        /*0428*/ 	.word	0xffffffff


	//   ....[3]....
        /*042c*/ 	.word	0xffffffff


	//   ....[4]....
        /*0430*/ 	.word	0xffffffff


	//   ....[5]....
        /*0434*/ 	.word	0xffffffff


	//   ....[6]....
        /*0438*/ 	.word	0xffffffff


	//   ....[7]....
        /*043c*/ 	.word	0xffffffff


	//----- nvinfo : EIATTR_COOP_GROUP_INSTR_OFFSETS
	.align		4
.L_64:
        /*0440*/ 	.byte	0x04, 0x28
        /*0442*/ 	.short	(.L_66 - .L_65)


	//   ....[0]....
.L_65:
        /*0444*/ 	.word	0x00002fe0


	//   ....[1]....
        /*0448*/ 	.word	0x000030c0


	//   ....[2]....
        /*044c*/ 	.word	0x00003470


	//   ....[3]....
        /*0450*/ 	.word	0x00003490


	//   ....[4]....
        /*0454*/ 	.word	0x00004e20


	//   ....[5]....
        /*0458*/ 	.word	0x00004e40


	//   ....[6]....
        /*045c*/ 	.word	0x00004e60


	//   ....[7]....
        /*0460*/ 	.word	0x00004e80


	//----- nvinfo : EIATTR_EXIT_INSTR_OFFSETS
	.align		4
.L_66:
        /*0464*/ 	.byte	0x04, 0x1c
        /*0466*/ 	.short	(.L_68 - .L_67)


	//   ....[0]....
.L_67:
        /*0468*/ 	.word	0x000069a0


	//   ....[1]....
        /*046c*/ 	.word	0x000069d0


	//----- nvinfo : EIATTR_REQNTID
	.align		4
.L_68:
        /*0470*/ 	.byte	0x04, 0x10
        /*0472*/ 	.short	(.L_70 - .L_69)
.L_69:
        /*0474*/ 	.word	0x00000100
        /*0478*/ 	.word	0x00000001
        /*047c*/ 	.word	0x00000001


	//----- nvinfo : EIATTR_CBANK_PARAM_SIZE
	.align		4
.L_70:
        /*0480*/ 	.byte	0x03, 0x19
        /*0482*/ 	.short	0x0088


	//----- nvinfo : EIATTR_PARAM_CBANK
	.align		4
        /*0484*/ 	.byte	0x04, 0x0a
        /*0486*/ 	.short	(.L_72 - .L_71)
	.align		4
.L_71:
        /*0488*/ 	.word	index@(.nv.constant0.attn_fwd)
        /*048c*/ 	.short	0x0210
        /*048e*/ 	.short	0x0088


	//----- nvinfo : EIATTR_SW_WAR
	.align		4
.L_72:
        /*0490*/ 	.byte	0x04, 0x36
        /*0492*/ 	.short	(.L_74 - .L_73)
.L_73:
        /*0494*/ 	.word	0x00000008
.L_74:


//--------------------- .nv.callgraph             --------------------------
	.section	.nv.callgraph,"",@"SHT_CUDA_CALLGRAPH"
	.align	4
	.sectionentsize	8
	.align		4
        /*0000*/ 	.word	0x00000000
	.align		4
        /*0004*/ 	.word	0xffffffff
	.align		4
        /*0008*/ 	.word	0x00000000
	.align		4
        /*000c*/ 	.word	0xfffffffe
	.align		4
        /*0010*/ 	.word	0x00000000
	.align		4
        /*0014*/ 	.word	0xfffffffd
	.align		4
        /*0018*/ 	.word	0x00000000
	.align		4
        /*001c*/ 	.word	0xfffffffc


//--------------------- .nv.constant4             --------------------------
	.section	.nv.constant4,"a",@progbits
	.align	8
	.align		8
.nv.constant4:
        /*0000*/ 	.dword	_$_str


//--------------------- .text.attn_fwd            --------------------------
	.section	.text.attn_fwd,"ax",@progbits
	.align	128
        .global         attn_fwd
        .type           attn_fwd,@function
        .size           attn_fwd,(.L_x_3 - attn_fwd)
        .other          attn_fwd,@"STO_CUDA_ENTRY STV_DEFAULT"
attn_fwd:
.text.attn_fwd:
[----:B------:R-:W0:Y:S01]  /*0000*/  LDC R1, c[0x0][0x28] ;  /* 0x00000a00ff017b82 */ /* 0x000e220000000800 */
[----:B------:R-:W1:Y:S07]  /*0010*/  S2R R120, SR_TID.X ;  /* 0x0000000000787919 */ /* 0x000e6e0000002100 */
[----:B------:R-:W2:Y:S01]  /*0020*/  LDC R46, c[0x0][0x248] ;  /* 0x00009200ff2e7b82 */ /* 0x000ea20000000800 */
[----:B------:R-:W-:Y:S01]  /*0030*/  ULDC.64 UR4, c[0x0][0x240] ;  /* 0x0000900000047ab9 */ /* 0x000fe20000000a00 */
[----:B------:R-:W-:Y:S01]  /*0040*/  ULDC.64 UR24, c[0x0][0x208] ;  /* 0x0000820000187ab9 */ /* 0x000fe20000000a00 */
[----:B------:R-:W3:Y:S01]  /*0050*/  S2R R3, SR_CTAID.X ;  /* 0x0000000000037919 */ /* 0x000ee20000002500 */
[----:B0-----:R-:W-:-:S04]  /*0060*/  VIADD R1, R1, 0xffffff48 ;  /* 0xffffff4801017836 */ /* 0x001fc80000000000 */
[----:B------:R-:W0:Y:S08]  /*0070*/  S2UR UR6, SR_CTAID.Y ;  /* 0x00000000000679c3 */ /* 0x000e300000002600 */
[----:B------:R-:W4:Y:S08]  /*0080*/  LDC.64 R48, c[0x0][0x210] ;  /* 0x00008400ff307b82 */ /* 0x000f300000000a00 */
[----:B------:R-:W5:Y:S01]  /*0090*/  LDC R121, c[0x0][0x280] ;  /* 0x0000a000ff797b82 */ /* 0x000f620000000800 */
[----:B-1----:R-:W-:Y:S01]  /*00a0*/  SHF.R.U32.HI R16, RZ, 0x7, R120 ;  /* 0x00000007ff107819 */ /* 0x002fe20000011678 */
[----:B0-----:R-:W-:Y:S01]  /*00b0*/  UIMAD UR4, UR6, UR4, URZ ;  /* 0x00000004060472a4 */ /* 0x001fe2000f8e023f */
[----:B------:R-:W-:-:S02]  /*00c0*/  LOP3.LUT R0, R120, 0x7f, RZ, 0xc0, !PT ;  /* 0x0000007f78007812 */ /* 0x000fc400078ec0ff */
[----:B------:R-:W-:Y:S01]  /*00d0*/  SGXT.U32 R16, R16, 0x1 ;  /* 0x000000011010781a */ /* 0x000fe20000000000 */
[----:B------:R-:W-:Y:S02]  /*00e0*/  USHF.L.U32 UR7, UR4, 0x1, URZ ;  /* 0x0000000104077899 */ /* 0x000fe4000800063f */
[----:B---3--:R-:W-:Y:S02]  /*00f0*/  IMAD R2, R3, 0x80, R0 ;  /* 0x0000008003027824 */ /* 0x008fe400078e0200 */
[----:B--2---:R-:W-:Y:S02]  /*0100*/  IMAD R5, R16, R46, RZ ;  /* 0x0000002e10057224 */ /* 0x004fe400078e02ff */
[----:B------:R-:W-:Y:S01]  /*0110*/  IMAD R2, R2, UR5, RZ ;  /* 0x0000000502027c24 */ /* 0x000fe2000f8e02ff */
[----:B------:R-:W-:Y:S01]  /*0120*/  UIMAD.WIDE UR4, UR4, 0x2, URZ ;  /* 0x00000002040478a5 */ /* 0x000fe2000f8e023f */
[----:B------:R-:W-:-:S03]  /*0130*/  IMAD R7, R46, 0x2, R5 ;  /* 0x000000022e077824 */ /* 0x000fc600078e0205 */
[----:B------:R-:W-:Y:S01]  /*0140*/  SHF.L.U32 R3, R2, 0x1, RZ ;  /* 0x0000000102037819 */ /* 0x000fe200000006ff */
[----:B------:R-:W-:Y:S02]  /*0150*/  IMAD R8, R46, 0x2, R7 ;  /* 0x000000022e087824 */ /* 0x000fe400078e0207 */
[----:B------:R-:W-:Y:S01]  /*0160*/  IMAD.HI R2, R2, 0x2, RZ ;  /* 0x0000000202027827 */ /* 0x000fe200078e02ff */
[----:B----4-:R-:W-:Y:S02]  /*0170*/  IADD3 R48, P0, P1, R3, UR7, R48 ;  /* 0x0000000703307c10 */ /* 0x010fe4000f91e030 */
[----:B------:R-:W-:Y:S02]  /*0180*/  LEA R9, R46, R8, 0x1 ;  /* 0x000000082e097211 */ /* 0x000fe400078e08ff */
[----:B------:R-:W-:Y:S02]  /*0190*/  IADD3.X R50, R2, UR5, R49, P0, P1 ;  /* 0x0000000502327c10 */ /* 0x000fe400087e2431 */
[-C--:B------:R-:W-:Y:S01]  /*01a0*/  LEA R2, P0, R5, R48.reuse, 0x1 ;  /* 0x0000003005027211 */ /* 0x080fe200078008ff */
[----:B------:R-:W-:Y:S01]  /*01b0*/  IMAD R11, R46, 0x2, R9 ;  /* 0x000000022e0b7824 */ /* 0x000fe200078e0209 */
[----:B------:R-:W-:-:S02]  /*01c0*/  LEA R4, P1, R7, R48, 0x1 ;  /* 0x0000003007047211 */ /* 0x000fc400078208ff */
[-C--:B------:R-:W-:Y:S01]  /*01d0*/  LEA.HI.X.SX32 R3, R5, R50.reuse, 0x1, P0 ;  /* 0x0000003205037211 */ /* 0x080fe200000f0eff */
[----:B------:R-:W-:Y:S01]  /*01e0*/  IMAD R13, R46, 0x2, R11 ;  /* 0x000000022e0d7824 */ /* 0x000fe200078e020b */
[----:B------:R-:W-:Y:S02]  /*01f0*/  LEA.HI.X.SX32 R5, R7, R50, 0x1, P1 ;  /* 0x0000003207057211 */ /* 0x000fe400008f0eff */
[CC--:B------:R-:W-:Y:S01]  /*0200*/  LEA R6, P0, R8.reuse, R48.reuse, 0x1 ;  /* 0x0000003008067211 */ /* 0x0c0fe200078008ff */
[----:B------:R0:W2:Y:S01]  /*0210*/  LDG.E.U16 R21, desc[UR24][R2.64] ;  /* 0x0000001802157981 */ /* 0x0000a2000c1e1500 */
[----:B------:R-:W-:Y:S02]  /*0220*/  LEA R10, P1, R11, R48, 0x1 ;  /* 0x000000300b0a7211 */ /* 0x000fe400078208ff */
[----:B------:R-:W-:Y:S01]  /*0230*/  LEA.HI.X.SX32 R7, R8, R50, 0x1, P0 ;  /* 0x0000003208077211 */ /* 0x000fe200000f0eff */
[----:B------:R1:W3:Y:S01]  /*0240*/  LDG.E.U16 R22, desc[UR24][R4.64] ;  /* 0x0000001804167981 */ /* 0x0002e2000c1e1500 */
[----:B------:R-:W-:-:S02]  /*0250*/  LEA R8, P0, R9, R48, 0x1 ;  /* 0x0000003009087211 */ /* 0x000fc400078008ff */
[----:B0-----:R-:W-:Y:S01]  /*0260*/  LEA R3, R46, R13, 0x1 ;  /* 0x0000000d2e037211 */ /* 0x001fe200078e08ff */
[----:B------:R-:W4:Y:S01]  /*0270*/  LDG.E.U16 R23, desc[UR24][R6.64] ;  /* 0x0000001806177981 */ /* 0x000f22000c1e1500 */
[----:B------:R-:W-:-:S03]  /*0280*/  LEA.HI.X.SX32 R9, R9, R50, 0x1, P0 ;  /* 0x0000003209097211 */ /* 0x000fc600000f0eff */
[C---:B-1----:R-:W-:Y:S01]  /*0290*/  IMAD R5, R46.reuse, 0x2, R3 ;  /* 0x000000022e057824 */ /* 0x042fe200078e0203 */
[----:B------:R-:W-:Y:S01]  /*02a0*/  LEA.HI.X.SX32 R11, R11, R50, 0x1, P1 ;  /* 0x000000320b0b7211 */ /* 0x000fe200008f0eff */
[----:B------:R-:W4:Y:S02]  /*02b0*/  LDG.E.U16 R24, desc[UR24][R8.64] ;  /* 0x0000001808187981 */ /* 0x000f24000c1e1500 */
[C---:B------:R-:W-:Y:S01]  /*02c0*/  IMAD R14, R46.reuse, 0x2, R5 ;  /* 0x000000022e0e7824 */ /* 0x040fe200078e0205 */
[C---:B------:R-:W-:Y:S01]  /*02d0*/  LEA R12, P0, R13.reuse, R48, 0x1 ;  /* 0x000000300d0c7211 */ /* 0x040fe200078008ff */
[----:B------:R0:W3:Y:S03]  /*02e0*/  LDG.E.U16 R25, desc[UR24][R10.64] ;  /* 0x000000180a197981 */ /* 0x0000e6000c1e1500 */
[----:B------:R-:W-:Y:S02]  /*02f0*/  LEA R15, R46, R14, 0x1 ;  /* 0x0000000e2e0f7211 */ /* 0x000fe400078e08ff */
[----:B------:R-:W-:-:S02]  /*0300*/  LEA.HI.X.SX32 R13, R13, R50, 0x1, P0 ;  /* 0x000000320d0d7211 */ /* 0x000fc400000f0eff */
[----:B------:R-:W-:Y:S01]  /*0310*/  LEA R2, P0, R3, R48, 0x1 ;  /* 0x0000003003027211 */ /* 0x000fe200078008ff */
[----:B0-----:R-:W-:-:S03]  /*0320*/  IMAD R11, R46, 0x2, R15 ;  /* 0x000000022e0b7824 */ /* 0x001fc600078e020f */
[----:B------:R-:W-:Y:S01]  /*0330*/  LEA.HI.X.SX32 R3, R3, R50, 0x1, P0 ;  /* 0x0000003203037211 */ /* 0x000fe200000f0eff */
[----:B------:R0:W4:Y:S01]  /*0340*/  LDG.E.U16 R26, desc[UR24][R12.64] ;  /* 0x000000180c1a7981 */ /* 0x000122000c1e1500 */
[CC--:B------:R-:W-:Y:S02]  /*0350*/  LEA R4, P0, R5.reuse, R48.reuse, 0x1 ;  /* 0x0000003005047211 */ /* 0x0c0fe400078008ff */
[----:B------:R-:W-:Y:S01]  /*0360*/  LEA R6, P1, R14, R48, 0x1 ;  /* 0x000000300e067211 */ /* 0x000fe200078208ff */
[----:B------:R-:W4:Y:S01]  /*0370*/  LDG.E.U16 R27, desc[UR24][R2.64] ;  /* 0x00000018021b7981 */ /* 0x000f22000c1e1500 */
[-C--:B------:R-:W-:Y:S01]  /*0380*/  LEA.HI.X.SX32 R5, R5, R50.reuse, 0x1, P0 ;  /* 0x0000003205057211 */ /* 0x080fe200000f0eff */
[----:B0-----:R-:W-:Y:S01]  /*0390*/  IMAD R13, R46, 0x2, R11 ;  /* 0x000000022e0d7824 */ /* 0x001fe200078e020b */
[----:B------:R-:W-:-:S03]  /*03a0*/  LEA.HI.X.SX32 R7, R14, R50, 0x1, P1 ;  /* 0x000000320e077211 */ /* 0x000fc600008f0eff */
[----:B------:R-:W4:Y:S01]  /*03b0*/  LDG.E.U16 R28, desc[UR24][R4.64] ;  /* 0x00000018041c7981 */ /* 0x000f22000c1e1500 */
[C---:B------:R-:W-:Y:S02]  /*03c0*/  LEA R8, P0, R15.reuse, R48, 0x1 ;  /* 0x000000300f087211 */ /* 0x040fe400078008ff */
[----:B------:R-:W-:Y:S01]  /*03d0*/  LEA R14, R46, R13, 0x1 ;  /* 0x0000000d2e0e7211 */ /* 0x000fe200078e08ff */
[----:B------:R0:W4:Y:S01]  /*03e0*/  LDG.E.U16 R29, desc[UR24][R6.64] ;  /* 0x00000018061d7981 */ /* 0x000122000c1e1500 */
[----:B------:R-:W-:-:S03]  /*03f0*/  LEA.HI.X.SX32 R9, R15, R50, 0x1, P0 ;  /* 0x000000320f097211 */ /* 0x000fc600000f0eff */
[C---:B------:R-:W-:Y:S01]  /*0400*/  IMAD R15, R46.reuse, 0x2, R14 ;  /* 0x000000022e0f7824 */ /* 0x040fe200078e020e */
[C---:B------:R-:W-:Y:S01]  /*0410*/  LEA R10, P0, R11.reuse, R48, 0x1 ;  /* 0x000000300b0a7211 */ /* 0x040fe200078008ff */
[----:B------:R1:W4:Y:S02]  /*0420*/  LDG.E.U16 R30, desc[UR24][R8.64] ;  /* 0x00000018081e7981 */ /* 0x000324000c1e1500 */
[----:B0-----:R-:W-:Y:S01]  /*0430*/  IMAD R7, R46, 0x2, R15 ;  /* 0x000000022e077824 */ /* 0x001fe200078e020f */
[----:B------:R-:W-:Y:S02]  /*0440*/  LEA.HI.X.SX32 R11, R11, R50, 0x1, P0 ;  /* 0x000000320b0b7211 */ /* 0x000fe400000f0eff */
[-C--:B------:R-:W-:Y:S02]  /*0450*/  LEA R2, P0, R13, R48.reuse, 0x1 ;  /* 0x000000300d027211 */ /* 0x080fe400078008ff */
[----:B------:R-:W-:Y:S01]  /*0460*/  LEA R12, P1, R14, R48, 0x1 ;  /* 0x000000300e0c7211 */ /* 0x000fe200078208ff */
[----:B------:R0:W4:Y:S01]  /*0470*/  LDG.E.U16 R31, desc[UR24][R10.64] ;  /* 0x000000180a1f7981 */ /* 0x000122000c1e1500 */
[----:B-1----:R-:W-:-:S02]  /*0480*/  LEA R9, R46, R7, 0x1 ;  /* 0x000000072e097211 */ /* 0x002fc400078e08ff */
[-C--:B------:R-:W-:Y:S02]  /*0490*/  LEA.HI.X.SX32 R3, R13, R50.reuse, 0x1, P0 ;  /* 0x000000320d037211 */ /* 0x080fe400000f0eff */
[----:B------:R-:W-:Y:S01]  /*04a0*/  LEA.HI.X.SX32 R13, R14, R50, 0x1, P1 ;  /* 0x000000320e0d7211 */ /* 0x000fe200008f0eff */
[C---:B------:R-:W-:Y:S01]  /*04b0*/  IMAD R14, R46.reuse, 0x2, R9 ;  /* 0x000000022e0e7824 */ /* 0x040fe200078e0209 */
[C---:B------:R-:W-:Y:S01]  /*04c0*/  LEA R4, P0, R15.reuse, R48, 0x1 ;  /* 0x000000300f047211 */ /* 0x040fe200078008ff */
[----:B------:R-:W4:Y:S03]  /*04d0*/  LDG.E.U16 R32, desc[UR24][R2.64] ;  /* 0x0000001802207981 */ /* 0x000f26000c1e1500 */
[----:B------:R-:W-:Y:S01]  /*04e0*/  LEA.HI.X.SX32 R5, R15, R50, 0x1, P0 ;  /* 0x000000320f057211 */ /* 0x000fe200000f0eff */
[C---:B------:R-:W-:Y:S01]  /*04f0*/  IMAD R15, R46.reuse, 0x2, R14 ;  /* 0x000000022e0f7824 */ /* 0x040fe200078e020e */
[C---:B------:R-:W-:Y:S01]  /*0500*/  LEA R6, P0, R7.reuse, R48, 0x1 ;  /* 0x0000003007067211 */ /* 0x040fe200078008ff */
[----:B------:R1:W4:Y:S03]  /*0510*/  LDG.E.U16 R33, desc[UR24][R12.64] ;  /* 0x000000180c217981 */ /* 0x000326000c1e1500 */
[----:B------:R-:W-:Y:S01]  /*0520*/  LEA R17, R46, R15, 0x1 ;  /* 0x0000000f2e117211 */ /* 0x000fe200078e08ff */
[----:B------:R5:W4:Y:S01]  /*0530*/  LDG.E.U16 R34, desc[UR24][R4.64] ;  /* 0x0000001804227981 */ /* 0x000b22000c1e1500 */
[----:B------:R-:W-:-:S03]  /*0540*/  LEA.HI.X.SX32 R7, R7, R50, 0x1, P0 ;  /* 0x0000003207077211 */ /* 0x000fc600000f0eff */
[----:B------:R-:W-:Y:S01]  /*0550*/  IMAD R18, R46, 0x2, R17 ;  /* 0x000000022e127824 */ /* 0x000fe200078e0211 */
[CC--:B------:R-:W-:Y:S01]  /*0560*/  LEA R8, P0, R9.reuse, R48.reuse, 0x1 ;  /* 0x0000003009087211 */ /* 0x0c0fe200078008ff */
[----:B------:R5:W4:Y:S01]  /*0570*/  LDG.E.U16 R35, desc[UR24][R6.64] ;  /* 0x0000001806237981 */ /* 0x000b22000c1e1500 */
[----:B0-----:R-:W-:Y:S01]  /*0580*/  LEA R10, P1, R14, R48, 0x1 ;  /* 0x000000300e0a7211 */ /* 0x001fe200078208ff */
[----:B-1----:R-:W-:Y:S01]  /*0590*/  IMAD R13, R46, 0x2, R18 ;  /* 0x000000022e0d7824 */ /* 0x002fe200078e0212 */
[-C--:B------:R-:W-:Y:S02]  /*05a0*/  LEA.HI.X.SX32 R9, R9, R50.reuse, 0x1, P0 ;  /* 0x0000003209097211 */ /* 0x080fe400000f0eff */
[----:B------:R-:W-:Y:S02]  /*05b0*/  LEA.HI.X.SX32 R11, R14, R50, 0x1, P1 ;  /* 0x000000320e0b7211 */ /* 0x000fe400008f0eff */
[----:B------:R-:W-:Y:S01]  /*05c0*/  LEA R2, P0, R15, R48, 0x1 ;  /* 0x000000300f027211 */ /* 0x000fe200078008ff */
[----:B------:R-:W4:Y:S01]  /*05d0*/  LDG.E.U16 R36, desc[UR24][R8.64] ;  /* 0x0000001808247981 */ /* 0x000f22000c1e1500 */
[----:B------:R-:W-:-:S02]  /*05e0*/  LEA R14, R46, R13, 0x1 ;  /* 0x0000000d2e0e7211 */ /* 0x000fc400078e08ff */
[----:B------:R-:W-:Y:S01]  /*05f0*/  LEA.HI.X.SX32 R3, R15, R50, 0x1, P0 ;  /* 0x000000320f037211 */ /* 0x000fe200000f0eff */
[----:B------:R0:W4:Y:S01]  /*0600*/  LDG.E.U16 R37, desc[UR24][R10.64] ;  /* 0x000000180a257981 */ /* 0x000122000c1e1500 */
[C---:B-----5:R-:W-:Y:S01]  /*0610*/  LEA R4, P0, R17.reuse, R48, 0x1 ;  /* 0x0000003011047211 */ /* 0x060fe200078008ff */
[C---:B------:R-:W-:Y:S02]  /*0620*/  IMAD R15, R46.reuse, 0x2, R14 ;  /* 0x000000022e0f7824 */ /* 0x040fe400078e020e */
[----:B------:R1:W5:Y:S01]  /*0630*/  LDG.E.U16 R38, desc[UR24][R2.64] ;  /* 0x0000001802267981 */ /* 0x000362000c1e1500 */
[----:B------:R-:W-:Y:S01]  /*0640*/  LEA.HI.X.SX32 R5, R17, R50, 0x1, P0 ;  /* 0x0000003211057211 */ /* 0x000fe200000f0eff */
[----:B------:R-:W-:Y:S01]  /*0650*/  IMAD R17, R46, 0x2, R15 ;  /* 0x000000022e117824 */ /* 0x000fe200078e020f */
[-C--:B------:R-:W-:Y:S02]  /*0660*/  LEA R6, P0, R14, R48.reuse, 0x1 ;  /* 0x000000300e067211 */ /* 0x080fe400078008ff */
[----:B------:R-:W-:Y:S01]  /*0670*/  LEA R12, P1, R13, R48, 0x1 ;  /* 0x000000300d0c7211 */ /* 0x000fe200078208ff */
[----:B------:R1:W5:Y:S01]  /*0680*/  LDG.E.U16 R39, desc[UR24][R4.64] ;  /* 0x0000001804277981 */ /* 0x000362000c1e1500 */
[----:B0-----:R-:W-:-:S02]  /*0690*/  LEA R11, R46, R17, 0x1 ;  /* 0x000000112e0b7211 */ /* 0x001fc400078e08ff */
[----:B------:R-:W-:-:S03]  /*06a0*/  LEA.HI.X.SX32 R7, R14, R50, 0x1, P0 ;  /* 0x000000320e077211 */ /* 0x000fc600000f0eff */
[C---:B------:R-:W-:Y:S01]  /*06b0*/  IMAD R14, R46.reuse, 0x2, R11 ;  /* 0x000000022e0e7824 */ /* 0x040fe200078e020b */
[----:B------:R-:W-:Y:S01]  /*06c0*/  LEA R8, P0, R15, R48, 0x1 ;  /* 0x000000300f087211 */ /* 0x000fe200078008ff */
[----:B------:R-:W5:Y:S02]  /*06d0*/  LDG.E.U16 R41, desc[UR24][R6.64] ;  /* 0x0000001806297981 */ /* 0x000f64000c1e1500 */
[----:B-1----:R-:W-:Y:S01]  /*06e0*/  IMAD R2, R46, 0x2, R14 ;  /* 0x000000022e027824 */ /* 0x002fe200078e020e */
[----:B------:R-:W-:-:S04]  /*06f0*/  LEA.HI.X.SX32 R13, R13, R50, 0x1, P1 ;  /* 0x000000320d0d7211 */ /* 0x000fc800008f0eff */
[C---:B------:R-:W-:Y:S01]  /*0700*/  LEA R19, R46.reuse, R2, 0x1 ;  /* 0x000000022e137211 */ /* 0x040fe200078e08ff */
[----:B------:R0:W5:Y:S01]  /*0710*/  LDG.E.U16 R40, desc[UR24][R12.64] ;  /* 0x000000180c287981 */ /* 0x000162000c1e1500 */
[----:B------:R-:W-:Y:S02]  /*0720*/  LEA.HI.X.SX32 R9, R15, R50, 0x1, P0 ;  /* 0x000000320f097211 */ /* 0x000fe400000f0eff */
[CC--:B------:R-:W-:Y:S01]  /*0730*/  LEA R10, P1, R11.reuse, R48.reuse, 0x1 ;  /* 0x000000300b0a7211 */ /* 0x0c0fe200078208ff */
[----:B------:R-:W-:Y:S01]  /*0740*/  IMAD R3, R46, 0x2, R19 ;  /* 0x000000022e037824 */ /* 0x000fe200078e0213 */
[C---:B------:R-:W-:Y:S01]  /*0750*/  LEA R4, P0, R14.reuse, R48, 0x1 ;  /* 0x000000300e047211 */ /* 0x040fe200078008ff */
[----:B------:R1:W5:Y:S01]  /*0760*/  LDG.E.U16 R42, desc[UR24][R8.64] ;  /* 0x00000018082a7981 */ /* 0x000362000c1e1500 */
[-C--:B------:R-:W-:Y:S02]  /*0770*/  LEA.HI.X.SX32 R11, R11, R50.reuse, 0x1, P1 ;  /* 0x000000320b0b7211 */ /* 0x080fe400008f0eff */
[----:B------:R-:W-:-:S02]  /*0780*/  LEA.HI.X.SX32 R5, R14, R50, 0x1, P0 ;  /* 0x000000320e057211 */ /* 0x000fc400000f0eff */
[CC--:B------:R-:W-:Y:S01]  /*0790*/  LEA R14, P1, R3.reuse, R48.reuse, 0x1 ;  /* 0x00000030030e7211 */ /* 0x0c0fe200078208ff */
[----:B------:R1:W5:Y:S01]  /*07a0*/  LDG.E.U16 R43, desc[UR24][R10.64] ;  /* 0x000000180a2b7981 */ /* 0x000362000c1e1500 */
[----:B------:R-:W-:Y:S02]  /*07b0*/  LEA R20, R46, R3, 0x1 ;  /* 0x000000032e147211 */ /* 0x000fe400078e08ff */
[----:B0-----:R-:W-:Y:S01]  /*07c0*/  LEA R12, P0, R2, R48, 0x1 ;  /* 0x00000030020c7211 */ /* 0x001fe200078008ff */
[----:B------:R0:W5:Y:S01]  /*07d0*/  LDG.E.U16 R44, desc[UR24][R4.64] ;  /* 0x00000018042c7981 */ /* 0x000162000c1e1500 */
[-C--:B------:R-:W-:Y:S01]  /*07e0*/  LEA.HI.X.SX32 R15, R3, R50.reuse, 0x1, P1 ;  /* 0x00000032030f7211 */ /* 0x080fe200008f0eff */
[----:B------:R-:W-:Y:S01]  /*07f0*/  IMAD R3, R46, 0x2, R20 ;  /* 0x000000022e037824 */ /* 0x000fe200078e0214 */
[----:B------:R-:W-:Y:S02]  /*0800*/  LEA.HI.X.SX32 R13, R2, R50, 0x1, P0 ;  /* 0x00000032020d7211 */ /* 0x000fe400000f0eff */
[-C--:B-1----:R-:W-:Y:S01]  /*0810*/  LEA R8, P0, R20, R48.reuse, 0x1 ;  /* 0x0000003014087211 */ /* 0x082fe200078008ff */
[----:B------:R1:W5:Y:S01]  /*0820*/  LDG.E.U16 R45, desc[UR24][R14.64] ;  /* 0x000000180e2d7981 */ /* 0x000362000c1e1500 */
[----:B------:R-:W-:-:S02]  /*0830*/  LEA R10, P1, R3, R48, 0x1 ;  /* 0x00000030030a7211 */ /* 0x000fc400078208ff */
[----:B------:R-:W-:Y:S01]  /*0840*/  LEA.HI.X.SX32 R9, R20, R50, 0x1, P0 ;  /* 0x0000003214097211 */ /* 0x000fe200000f0eff */
[----:B------:R-:W5:Y:S01]  /*0850*/  LDG.E.U16 R13, desc[UR24][R12.64] ;  /* 0x000000180c0d7981 */ /* 0x000f62000c1e1500 */
[----:B------:R-:W-:Y:S02]  /*0860*/  LEA R2, P0, R18, R48, 0x1 ;  /* 0x0000003012027211 */ /* 0x000fe400078008ff */
[----:B------:R-:W-:Y:S02]  /*0870*/  LEA R20, R46, R3, 0x1 ;  /* 0x000000032e147211 */ /* 0x000fe400078e08ff */
[-C--:B------:R-:W-:Y:S01]  /*0880*/  LEA.HI.X.SX32 R11, R3, R50.reuse, 0x1, P1 ;  /* 0x00000032030b7211 */ /* 0x080fe200008f0eff */
[----:B------:R1:W5:Y:S01]  /*0890*/  LDG.E.U16 R46, desc[UR24][R8.64] ;  /* 0x00000018082e7981 */ /* 0x000362000c1e1500 */
[----:B------:R-:W-:Y:S02]  /*08a0*/  LEA.HI.X.SX32 R3, R18, R50, 0x1, P0 ;  /* 0x0000003212037211 */ /* 0x000fe400000f0eff */
[-C--:B0-----:R-:W-:Y:S01]  /*08b0*/  LEA R4, P0, R17, R48.reuse, 0x1 ;  /* 0x0000003011047211 */ /* 0x081fe200078008ff */
[----:B------:R0:W5:Y:S01]  /*08c0*/  LDG.E.U16 R10, desc[UR24][R10.64] ;  /* 0x000000180a0a7981 */ /* 0x000162000c1e1500 */
[----:B------:R-:W-:-:S02]  /*08d0*/  LEA R6, P1, R19, R48, 0x1 ;  /* 0x0000003013067211 */ /* 0x000fc400078208ff */
[----:B------:R-:W-:Y:S01]  /*08e0*/  LEA.HI.X.SX32 R5, R17, R50, 0x1, P0 ;  /* 0x0000003211057211 */ /* 0x000fe200000f0eff */
[----:B------:R0:W5:Y:S01]  /*08f0*/  LDG.E.U16 R2, desc[UR24][R2.64] ;  /* 0x0000001802027981 */ /* 0x000162000c1e1500 */
[C---:B-1----:R-:W-:Y:S02]  /*0900*/  LEA R14, P0, R20.reuse, R48, 0x1 ;  /* 0x00000030140e7211 */ /* 0x042fe400078008ff */
[-C--:B------:R-:W-:Y:S01]  /*0910*/  LEA.HI.X.SX32 R7, R19, R50.reuse, 0x1, P1 ;  /* 0x0000003213077211 */ /* 0x080fe200008f0eff */
[----:B------:R1:W5:Y:S01]  /*0920*/  LDG.E.U16 R12, desc[UR24][R4.64] ;  /* 0x00000018040c7981 */ /* 0x000362000c1e1500 */
[----:B------:R-:W-:-:S03]  /*0930*/  LEA.HI.X.SX32 R15, R20, R50, 0x1, P0 ;  /* 0x00000032140f7211 */ /* 0x000fc600000f0eff */
[----:B------:R1:W5:Y:S04]  /*0940*/  LDG.E.U16 R6, desc[UR24][R6.64] ;  /* 0x0000001806067981 */ /* 0x000368000c1e1500 */
[----:B------:R-:W5:Y:S01]  /*0950*/  LDG.E.U16 R14, desc[UR24][R14.64] ;  /* 0x000000180e0e7981 */ /* 0x000f62000c1e1500 */
[----:B------:R-:W1:Y:S01]  /*0960*/  S2UR UR4, SR_CgaCtaId ;  /* 0x00000000000479c3 */ /* 0x000e620000008800 */
[----:B------:R-:W-:Y:S02]  /*0970*/  LOP3.LUT R9, R120, 0x3f, RZ, 0xc0, !PT ;  /* 0x0000003f78097812 */ /* 0x000fe400078ec0ff */
[----:B------:R-:W-:-:S03]  /*0980*/  SHF.R.S32.HI R8, RZ, 0x7, R120 ;  /* 0x00000007ff087819 */ /* 0x000fc60000011478 */
[----:B0-----:R-:W-:Y:S01]  /*0990*/  IMAD.SHL.U32 R11, R9, 0x2, RZ ;  /* 0x00000002090b7824 */ /* 0x001fe200078e00ff */
[----:B------:R-:W-:Y:S01]  /*09a0*/  SGXT R8, R8, 0x1 ;  /* 0x000000010808781a */ /* 0x000fe20000000200 */
[----:B------:R-:W-:Y:S01]  /*09b0*/  UMOV UR7, 0x400 ;  /* 0x0000040000077882 */ /* 0x000fe20000000000 */
[----:B------:R-:W-:Y:S02]  /*09c0*/  SHF.L.U32 R3, R120, 0x7, RZ ;  /* 0x0000000778037819 */ /* 0x000fe400000006ff */
[----:B------:R-:W-:Y:S02]  /*09d0*/  LOP3.LUT R8, R11, 0x90, R8, 0x78, !PT ;  /* 0x000000900b087812 */ /* 0x000fe400078e7808 */
[----:B------:R-:W-:Y:S02]  /*09e0*/  ISETP.GE.AND P0, PT, R121, 0x1, PT ;  /* 0x000000017900780c */ /* 0x000fe40003f06270 */
[----:B------:R-:W-:-:S04]  /*09f0*/  LOP3.LUT R8, R8, 0x2000, R3, 0xf8, !PT ;  /* 0x0000200008087812 */ /* 0x000fc800078ef803 */
[C---:B------:R-:W-:Y:S01]  /*0a00*/  LOP3.LUT R3, R8.reuse, 0x20, RZ, 0x3c, !PT ;  /* 0x0000002008037812 */ /* 0x040fe200078e3cff */
[----:B-1----:R-:W-:Y:S01]  /*0a10*/  ULEA UR7, UR4, UR7, 0x18 ;  /* 0x0000000704077291 */ /* 0x002fe2000f8ec03f */
[C---:B------:R-:W-:Y:S02]  /*0a20*/  LOP3.LUT R4, R8.reuse, 0x40, RZ, 0x3c, !PT ;  /* 0x0000004008047812 */ /* 0x040fe400078e3cff */
[----:B------:R-:W-:Y:S01]  /*0a30*/  LOP3.LUT R11, R8, 0x60, RZ, 0x3c, !PT ;  /* 0x00000060080b7812 */ /* 0x000fe200078e3cff */
[----:B------:R-:W-:Y:S01]  /*0a40*/  IMAD.MOV.U32 R7, RZ, RZ, -0x800000 ;  /* 0xff800000ff077424 */ /* 0x000fe200078e00ff */
[----:B------:R-:W-:Y:S01]  /*0a50*/  MOV R61, 0xff800000 ;  /* 0xff800000003d7802 */ /* 0x000fe20000000f00 */
[----:B------:R-:W-:Y:S01]  /*0a60*/  IMAD.MOV.U32 R5, RZ, RZ, 0x3f800000 ;  /* 0x3f800000ff057424 */ /* 0x000fe200078e00ff */
[----:B------:R-:W-:Y:S02]  /*0a70*/  CS2R R88, SRZ ;  /* 0x0000000000587805 */ /* 0x000fe4000001ff00 */
[----:B------:R-:W-:-:S02]  /*0a80*/  CS2R R90, SRZ ;  /* 0x00000000005a7805 */ /* 0x000fc4000001ff00 */
[----:B------:R-:W-:Y:S02]  /*0a90*/  CS2R R92, SRZ ;  /* 0x00000000005c7805 */ /* 0x000fe4000001ff00 */
[----:B------:R-:W-:Y:S02]  /*0aa0*/  CS2R R94, SRZ ;  /* 0x00000000005e7805 */ /* 0x000fe4000001ff00 */
[----:B------:R-:W-:Y:S02]  /*0ab0*/  CS2R R96, SRZ ;  /* 0x0000000000607805 */ /* 0x000fe4000001ff00 */
[----:B------:R-:W-:Y:S02]  /*0ac0*/  CS2R R98, SRZ ;  /* 0x0000000000627805 */ /* 0x000fe4000001ff00 */
        /* <DEDUP_REMOVED lines=9> */
[----:B------:R-:W-:Y:S01]  /*0b60*/  CS2R R118, SRZ ;  /* 0x0000000000767805 */ /* 0x000fe2000001ff00 */
[----:B--2---:R-:W-:Y:S04]  /*0b70*/  STS.U16 [R8+UR7], R21 ;  /* 0x0000001508007988 */ /* 0x004fe80008000407 */
[----:B---3--:R-:W-:Y:S04]  /*0b80*/  STS.U16 [R8+UR7+0x400], R25 ;  /* 0x0004001908007988 */ /* 0x008fe80008000407 */
[----:B----4-:R-:W-:Y:S04]  /*0b90*/  STS.U16 [R8+UR7+0x800], R29 ;  /* 0x0008001d08007988 */ /* 0x010fe80008000407 */
[----:B------:R-:W-:Y:S04]  /*0ba0*/  STS.U16 [R8+UR7+0xc00], R33 ;  /* 0x000c002108007988 */ /* 0x000fe80008000407 */
[----:B------:R-:W-:Y:S04]  /*0bb0*/  STS.U16 [R8+UR7+0x1000], R37 ;  /* 0x0010002508007988 */ /* 0x000fe80008000407 */
[----:B-----5:R-:W-:Y:S04]  /*0bc0*/  STS.U16 [R8+UR7+0x1400], R40 ;  /* 0x0014002808007988 */ /* 0x020fe80008000407 */
[----:B------:R-:W-:Y:S04]  /*0bd0*/  STS.U16 [R8+UR7+0x1800], R43 ;  /* 0x0018002b08007988 */ /* 0x000fe80008000407 */
        /* <DEDUP_REMOVED lines=16> */
[----:B------:R0:W-:Y:S04]  /*0ce0*/  STS.U16 [R4+UR7+0x1e00], R10 ;  /* 0x001e000a04007988 */ /* 0x0001e80008000407 */
[----:B------:R1:W-:Y:S04]  /*0cf0*/  STS.U16 [R11+UR7+0x300], R24 ;  /* 0x000300180b007988 */ /* 0x0003e80008000407 */
[----:B------:R1:W-:Y:S04]  /*0d00*/  STS.U16 [R11+UR7+0x700], R28 ;  /* 0x0007001c0b007988 */ /* 0x0003e80008000407 */
[----:B------:R1:W-:Y:S01]  /*0d10*/  STS.U16 [R11+UR7+0xb00], R32 ;  /* 0x000b00200b007988 */ /* 0x0003e20008000407 */
[----:B0-----:R-:W-:-:S03]  /*0d20*/  MOV R4, 0x3f800000 ;  /* 0x3f80000000047802 */ /* 0x001fc60000000f00 */
[----:B------:R1:W-:Y:S04]  /*0d30*/  STS.U16 [R11+UR7+0xf00], R36 ;  /* 0x000f00240b007988 */ /* 0x0003e80008000407 */
[----:B------:R1:W-:Y:S04]  /*0d40*/  STS.U16 [R11+UR7+0x1300], R2 ;  /* 0x001300020b007988 */ /* 0x0003e80008000407 */
[----:B------:R1:W-:Y:S04]  /*0d50*/  STS.U16 [R11+UR7+0x1700], R12 ;  /* 0x0017000c0b007988 */ /* 0x0003e80008000407 */
[----:B------:R1:W-:Y:S04]  /*0d60*/  STS.U16 [R11+UR7+0x1b00], R6 ;  /* 0x001b00060b007988 */ /* 0x0003e80008000407 */
[----:B------:R1:W-:Y:S01]  /*0d70*/  STS.U16 [R11+UR7+0x1f00], R14 ;  /* 0x001f000e0b007988 */ /* 0x0003e20008000407 */
[----:B------:R-:W-:Y:S05]  /*0d80*/  @!P0 BRA `(.L_x_0) ;  /* 0x0000004000708947 */ /* 0x000fea0003800000 */
[----:B------:R-:W0:Y:S01]  /*0d90*/  LDC.64 R4, c[0x0][0x260] ;  /* 0x00009800ff047b82 */ /* 0x000e220000000a00 */
[----:B-1----:R-:W-:Y:S01]  /*0da0*/  SHF.R.U32.HI R2, RZ, 0x6, R120 ;  /* 0x00000006ff027819 */ /* 0x002fe20000011678 */
[----:B------:R-:W-:Y:S01]  /*0db0*/  ULDC UR4, c[0x0][0x258] ;  /* 0x0000960000047ab9 */ /* 0x000fe20000000800 */
[----:B------:R-:W-:Y:S01]  /*0dc0*/  ULDC.64 UR8, c[0x0][0x220] ;  /* 0x0000880000087ab9 */ /* 0x000fe20000000a00 */
[----:B------:R-:W-:Y:S01]  /*0dd0*/  IMAD R9, R9, UR4, RZ ;  /* 0x0000000409097c24 */ /* 0x000fe2000f8e02ff */
[----:B------:R-:W-:Y:S01]  /*0de0*/  SGXT.U32 R2, R2, 0x2 ;  /* 0x000000020202781a */ /* 0x000fe20000000000 */
[----:B------:R-:W-:Y:S01]  /*0df0*/  ULDC.64 UR4, c[0x0][0x218] ;  /* 0x0000860000047ab9 */ /* 0x000fe20000000a00 */
[----:B------:R-:W-:Y:S01]  /*0e00*/  CS2R R88, SRZ ;  /* 0x0000000000587805 */ /* 0x000fe2000001ff00 */
[----:B------:R-:W1:Y:S01]  /*0e10*/  LDC.64 R162, c[0x0][0x250] ;  /* 0x00009400ffa27b82 */ /* 0x000e620000000a00 */
[C---:B------:R-:W-:Y:S01]  /*0e20*/  SHF.L.U32 R3, R9.reuse, 0x1, RZ ;  /* 0x0000000109037819 */ /* 0x040fe200000006ff */
[----:B------:R-:W-:Y:S01]  /*0e30*/  IMAD.HI R9, R9, 0x2, RZ ;  /* 0x0000000209097827 */ /* 0x000fe200078e02ff */
[----:B------:R-:W-:-:S02]  /*0e40*/  CS2R R90, SRZ ;  /* 0x00000000005a7805 */ /* 0x000fc4000001ff00 */
[----:B------:R-:W-:Y:S02]  /*0e50*/  CS2R R92, SRZ ;  /* 0x00000000005c7805 */ /* 0x000fe4000001ff00 */
[----:B------:R-:W-:Y:S02]  /*0e60*/  CS2R R94, SRZ ;  /* 0x00000000005e7805 */ /* 0x000fe4000001ff00 */
[----:B------:R-:W-:Y:S02]  /*0e70*/  CS2R R96, SRZ ;  /* 0x0000000000607805 */ /* 0x000fe4000001ff00 */
[----:B------:R-:W-:Y:S01]  /*0e80*/  CS2R R98, SRZ ;  /* 0x0000000000627805 */ /* 0x000fe2000001ff00 */
[----:B------:R-:W2:Y:S01]  /*0e90*/  LDC R30, c[0x0][0x268] ;  /* 0x00009a00ff1e7b82 */ /* 0x000ea20000000800 */
[----:B------:R-:W-:Y:S02]  /*0ea0*/  CS2R R100, SRZ ;  /* 0x0000000000647805 */ /* 0x000fe4000001ff00 */
[----:B------:R-:W-:-:S02]  /*0eb0*/  CS2R R102, SRZ ;  /* 0x0000000000667805 */ /* 0x000fc4000001ff00 */
[----:B------:R-:W-:Y:S02]  /*0ec0*/  CS2R R104, SRZ ;  /* 0x0000000000687805 */ /* 0x000fe4000001ff00 */
[----:B------:R-:W-:Y:S02]  /*0ed0*/  CS2R R106, SRZ ;  /* 0x00000000006a7805 */ /* 0x000fe4000001ff00 */
[----:B------:R-:W-:Y:S02]  /*0ee0*/  CS2R R108, SRZ ;  /* 0x00000000006c7805 */ /* 0x000fe4000001ff00 */
[----:B------:R-:W-:Y:S02]  /*0ef0*/  CS2R R110, SRZ ;  /* 0x00000000006e7805 */ /* 0x000fe4000001ff00 */
[----:B------:R-:W-:Y:S01]  /*0f00*/  CS2R R112, SRZ ;  /* 0x0000000000707805 */ /* 0x000fe2000001ff00 */
[----:B0-----:R-:W-:Y:S01]  /*0f10*/  IMAD.MOV.U32 R11, RZ, RZ, R4 ;  /* 0x000000ffff0b7224 */ /* 0x001fe200078e0004 */
[----:B------:R0:W-:Y:S01]  /*0f20*/  STL [R1+0x40], R5 ;  /* 0x0000400501007387 */ /* 0x0001e20000100800 */
[----:B------:R-:W-:-:S02]  /*0f30*/  MOV R7, R5 ;  /* 0x0000000500077202 */ /* 0x000fc40000000f00 */
[----:B------:R-:W-:Y:S02]  /*0f40*/  CS2R R114, SRZ ;  /* 0x0000000000727805 */ /* 0x000fe4000001ff00 */
[----:B------:R-:W-:Y:S02]  /*0f50*/  CS2R R116, SRZ ;  /* 0x0000000000747805 */ /* 0x000fe4000001ff00 */
[----:B------:R-:W-:Y:S01]  /*0f60*/  CS2R R118, SRZ ;  /* 0x0000000000767805 */ /* 0x000fe2000001ff00 */
[----:B------:R-:W-:Y:S01]  /*0f70*/  ULDC UR28, c[0x0][0x238] ;  /* 0x00008e00001c7ab9 */ /* 0x000fe20000000800 */
[----:B------:R-:W-:Y:S01]  /*0f80*/  UMOV UR19, 0x40000040 ;  /* 0x4000004000137882 */ /* 0x000fe20000000000 */
[----:B-1----:R-:W-:Y:S02]  /*0f90*/  IMAD R4, R2, R163, RZ ;  /* 0x000000a302047224 */ /* 0x002fe400078e02ff */
[----:B------:R-:W-:Y:S01]  /*0fa0*/  IMAD R162, R162, UR6, RZ ;  /* 0x00000006a2a27c24 */ /* 0x000fe2000f8e02ff */
[----:B0-----:R-:W-:Y:S01]  /*0fb0*/  SHF.R.U32.HI R5, RZ, 0x5, R120 ;  /* 0x00000005ff057819 */ /* 0x001fe20000011678 */
[----:B------:R-:W-:-:S02]  /*0fc0*/  IMAD R6, R163, 0x4, R4 ;  /* 0x00000004a3067824 */ /* 0x000fc400078e0204 */
[----:B------:R-:W-:Y:S01]  /*0fd0*/  IMAD.SHL.U32 R2, R162, 0x2, RZ ;  /* 0x00000002a2027824 */ /* 0x000fe200078e00ff */
[----:B------:R-:W-:Y:S01]  /*0fe0*/  R2UR UR29, R5 ;  /* 0x00000000051d72ca */ /* 0x000fe200000e0000 */
[----:B------:R-:W-:Y:S01]  /*0ff0*/  IMAD R5, R0, R7, RZ ;  /* 0x0000000700057224 */ /* 0x000fe200078e02ff */
[----:B------:R-:W-:Y:S01]  /*1000*/  LEA R8, R163, R6, 0x2 ;  /* 0x00000006a3087211 */ /* 0x000fe200078e10ff */
[----:B------:R-:W-:Y:S01]  /*1010*/  IMAD.HI R162, R162, 0x2, RZ ;  /* 0x00000002a2a27827 */ /* 0x000fe200078e02ff */
[----:B------:R-:W-:Y:S01]  /*1020*/  IADD3 R201, P0, P1, R3, UR4, R2 ;  /* 0x0000000403c97c10 */ /* 0x000fe2000f91e002 */
[----:B------:R-:W-:Y:S01]  /*1030*/  UMOV UR4, URZ ;  /* 0x0000003f00047c82 */ /* 0x000fe20008000000 */
[----:B------:R-:W-:Y:S01]  /*1040*/  SHF.L.U32 R18, R5, 0x1, RZ ;  /* 0x0000000105127819 */ /* 0x000fe200000006ff */
[----:B------:R-:W-:Y:S01]  /*1050*/  IMAD R10, R163, 0x4, R8 ;  /* 0x00000004a30a7824 */ /* 0x000fe200078e0208 */
[----:B------:R-:W-:Y:S01]  /*1060*/  IADD3.X R27, R9, UR5, R162, P0, P1 ;  /* 0x00000005091b7c10 */ /* 0x000fe200087e24a2 */
[----:B------:R-:W-:Y:S01]  /*1070*/  IMAD R2, R11, UR6, RZ ;  /* 0x000000060b027c24 */ /* 0x000fe2000f8e02ff */
[-C--:B------:R-:W-:Y:S01]  /*1080*/  LEA R122, P2, R4, R201.reuse, 0x1 ;  /* 0x000000c9047a7211 */ /* 0x080fe200078408ff */
[----:B--2---:R-:W-:Y:S01]  /*1090*/  IMAD R7, R16, R30, RZ ;  /* 0x0000001e10077224 */ /* 0x004fe200078e02ff */
[C---:B------:R-:W-:Y:S01]  /*10a0*/  LEA R12, R163.reuse, R10, 0x2 ;  /* 0x0000000aa30c7211 */ /* 0x040fe200078e10ff */
[----:B------:R-:W-:Y:S01]  /*10b0*/  IMAD.SHL.U32 R3, R2, 0x2, RZ ;  /* 0x0000000202037824 */ /* 0x000fe200078e00ff */
[----:B------:R-:W-:Y:S01]  /*10c0*/  LEA R120, P3, R6, R201, 0x1 ;  /* 0x000000c906787211 */ /* 0x000fe200078608ff */
[----:B------:R-:W-:Y:S01]  /*10d0*/  IMAD R9, R30, 0x2, R7 ;  /* 0x000000021e097824 */ /* 0x000fe200078e0207 */
[-C--:B------:R-:W-:Y:S01]  /*10e0*/  LEA.HI.X.SX32 R123, R4, R27.reuse, 0x1, P2 ;  /* 0x0000001b047b7211 */ /* 0x080fe200010f0eff */
[C---:B------:R-:W-:Y:S01]  /*10f0*/  IMAD R14, R163.reuse, 0x4, R12 ;  /* 0x00000004a30e7824 */ /* 0x040fe200078e020c */
[----:B------:R-:W-:Y:S01]  /*1100*/  IADD3 R26, P0, P1, R18, UR8, R3 ;  /* 0x00000008121a7c10 */ /* 0x000fe2000f91e003 */
[----:B------:R-:W-:Y:S01]  /*1110*/  IMAD.HI R3, R2, 0x2, RZ ;  /* 0x0000000202037827 */ /* 0x000fe200078e02ff */
[----:B------:R-:W-:Y:S01]  /*1120*/  LEA.HI.X.SX32 R121, R6, R27, 0x1, P3 ;  /* 0x0000001b06797211 */ /* 0x000fe200018f0eff */
[----:B------:R0:W-:Y:S01]  /*1130*/  STL.64 [R1+0x38], R122 ;  /* 0x0000387a01007387 */ /* 0x0001e20000100a00 */
[----:B------:R-:W-:Y:S01]  /*1140*/  LEA R0, R163, R14, 0x2 ;  /* 0x0000000ea3007211 */ /* 0x000fe200078e10ff */
[----:B------:R-:W-:Y:S01]  /*1150*/  IMAD.HI R22, R5, 0x2, RZ ;  /* 0x0000000205167827 */ /* 0x000fe200078e02ff */
[----:B------:R-:W-:Y:S01]  /*1160*/  UIADD3 UR5, UR7, 0x4000, URZ ;  /* 0x0000400007057890 */ /* 0x000fe2000fffe03f */
[----:B------:R1:W-:Y:S02]  /*1170*/  STL.64 [R1+0x30], R120 ;  /* 0x0000307801007387 */ /* 0x0003e40000100a00 */
[----:B------:R-:W-:Y:S01]  /*1180*/  IMAD R16, R163, 0x4, R0 ;  /* 0x00000004a3107824 */ /* 0x000fe200078e0200 */
[----:B------:R-:W-:Y:S01]  /*1190*/  IADD3.X R28, R22, UR9, R3, P0, P1 ;  /* 0x00000009161c7c10 */ /* 0x000fe200087e2403 */
[C---:B------:R-:W-:Y:S01]  /*11a0*/  IMAD R5, R30.reuse, 0x2, R9 ;  /* 0x000000021e057824 */ /* 0x040fe200078e0209 */
[----:B------:R-:W-:Y:S01]  /*11b0*/  LEA R202, P0, R7, R26, 0x1 ;  /* 0x0000001a07ca7211 */ /* 0x000fe200078008ff */
[----:B------:R-:W-:Y:S01]  /*11c0*/  USHF.R.U32.HI UR5, URZ, 0x4, UR5 ;  /* 0x000000043f057899 */ /* 0x000fe20008011605 */
[C---:B------:R-:W-:Y:S01]  /*11d0*/  LEA R18, R163.reuse, R16, 0x2 ;  /* 0x00000010a3127211 */ /* 0x040fe200078e10ff */
[----:B------:R-:W-:Y:S01]  /*11e0*/  IMAD R11, R30, 0x2, R5 ;  /* 0x000000021e0b7824 */ /* 0x000fe200078e0205 */
[-C--:B0-----:R-:W-:Y:S01]  /*11f0*/  LEA R122, P2, R8, R201.reuse, 0x1 ;  /* 0x000000c9087a7211 */ /* 0x081fe200078408ff */
[----:B------:R-:W-:Y:S01]  /*1200*/  USGXT.U32 UR18, UR5, 0xe ;  /* 0x0000000e0512789a */ /* 0x000fe20008000000 */
[C---:B------:R-:W-:Y:S01]  /*1210*/  LEA R2, R163.reuse, R18, 0x2 ;  /* 0x00000012a3027211 */ /* 0x040fe200078e10ff */
[----:B------:R-:W-:Y:S01]  /*1220*/  IMAD R13, R30, 0x2, R11 ;  /* 0x000000021e0d7824 */ /* 0x000fe200078e020b */
[----:B-1----:R-:W-:Y:S01]  /*1230*/  LEA R120, P3, R10, R201, 0x1 ;  /* 0x000000c90a787211 */ /* 0x002fe200078608ff */
[----:B------:R-:W-:Y:S01]  /*1240*/  UIADD3 UR10, UP0, UR18, 0x2, URZ ;  /* 0x00000002120a7890 */ /* 0x000fe2000ff1e03f */
[C---:B------:R-:W-:Y:S01]  /*1250*/  LEA R20, R163.reuse, R2, 0x2 ;  /* 0x00000002a3147211 */ /* 0x040fe200078e10ff */
[----:B------:R-:W-:Y:S01]  /*1260*/  IMAD R15, R30, 0x2, R13 ;  /* 0x000000021e0f7824 */ /* 0x000fe200078e020d */
[-C--:B------:R-:W-:Y:S01]  /*1270*/  LEA.HI.X.SX32 R123, R8, R27.reuse, 0x1, P2 ;  /* 0x0000001b087b7211 */ /* 0x080fe200010f0eff */
[----:B------:R-:W-:Y:S01]  /*1280*/  UIADD3.X UR11, UR4, 0x40000040, URZ, UP0, !UPT ;  /* 0x40000040040b7890 */ /* 0x000fe200087fe43f */
[C---:B------:R-:W-:Y:S01]  /*1290*/  LEA R4, R163.reuse, R20, 0x2 ;  /* 0x00000014a3047211 */ /* 0x040fe200078e10ff */
[----:B------:R-:W-:Y:S01]  /*12a0*/  IMAD R17, R30, 0x2, R15 ;  /* 0x000000021e117824 */ /* 0x000fe200078e020f */
[----:B------:R-:W-:Y:S01]  /*12b0*/  LEA.HI.X.SX32 R121, R10, R27, 0x1, P3 ;  /* 0x0000001b0a797211 */ /* 0x000fe200018f0eff */
[----:B------:R0:W-:Y:S01]  /*12c0*/  STL.64 [R1+0x28], R122 ;  /* 0x0000287a01007387 */ /* 0x0001e20000100a00 */
[----:B------:R-:W-:Y:S01]  /*12d0*/  LEA R6, R163, R4, 0x2 ;  /* 0x00000004a3067211 */ /* 0x000fe200078e10ff */
[C---:B------:R-:W-:Y:S01]  /*12e0*/  IMAD R19, R30.reuse, 0x2, R17 ;  /* 0x000000021e137824 */ /* 0x040fe200078e0211 */
[----:B------:R-:W-:Y:S01]  /*12f0*/  LEA.HI.X.SX32 R203, R7, R28, 0x1, P0 ;  /* 0x0000001c07cb7211 */ /* 0x000fe200000f0eff */
[----:B------:R1:W-:Y:S01]  /*1300*/  STL.64 [R1+0x20], R120 ;  /* 0x0000207801007387 */ /* 0x0003e20000100a00 */
[C---:B------:R-:W-:Y:S01]  /*1310*/  LEA R8, R163.reuse, R6, 0x2 ;  /* 0x00000006a3087211 */ /* 0x040fe200078e10ff */
[----:B------:R-:W-:Y:S01]  /*1320*/  IMAD R21, R30, 0x2, R19 ;  /* 0x000000021e157824 */ /* 0x000fe200078e0213 */
[----:B------:R-:W-:Y:S01]  /*1330*/  LEA R232, P4, R6, R201, 0x1 ;  /* 0x000000c906e87211 */ /* 0x000fe200078808ff */
[----:B------:R-:W-:Y:S01]  /*1340*/  UIADD3.64 UR22, UR10, 0x2, URZ ;  /* 0x000000020a167897 */ /* 0x000fe2000fffe03f */
[----:B------:R-:W-:Y:S01]  /*1350*/  LEA R10, R163, R8, 0x2 ;  /* 0x00000008a30a7211 */ /* 0x000fe200078e10ff */
[----:B------:R-:W-:Y:S01]  /*1360*/  IMAD R23, R30, 0x2, R21 ;  /* 0x000000021e177824 */ /* 0x000fe200078e0215 */
[----:B------:R-:W-:Y:S01]  /*1370*/  LEA.HI.X.SX32 R233, R6, R27, 0x1, P4 ;  /* 0x0000001b06e97211 */ /* 0x000fe200020f0eff */
[----:B------:R-:W-:Y:S01]  /*1380*/  UIADD3.64 UR14, UR10, 0x4, URZ ;  /* 0x000000040a0e7897 */ /* 0x000fe2000fffe03f */
[-C--:B0-----:R-:W-:Y:S01]  /*1390*/  LEA R122, P2, R12, R201.reuse, 0x1 ;  /* 0x000000c90c7a7211 */ /* 0x081fe200078408ff */
[----:B------:R-:W-:Y:S01]  /*13a0*/  IMAD R24, R30, 0x2, R23 ;  /* 0x000000021e187824 */ /* 0x000fe200078e0217 */
[----:B------:R-:W-:Y:S01]  /*13b0*/  LEA R208, P0, R11, R26, 0x1 ;  /* 0x0000001a0bd07211 */ /* 0x000fe200078008ff */
[----:B------:R-:W-:Y:S01]  /*13c0*/  UIADD3.64 UR26, UR10, 0x1fe, URZ ;  /* 0x000001fe0a1a7897 */ /* 0x000fe2000fffe03f */
[----:B-1----:R-:W-:Y:S01]  /*13d0*/  LEA R120, P3, R14, R201, 0x1 ;  /* 0x000000c90e787211 */ /* 0x002fe200078608ff */
[----:B------:R-:W-:Y:S01]  /*13e0*/  IMAD R25, R30, 0x2, R24 ;  /* 0x000000021e197824 */ /* 0x000fe200078e0218 */
[-C--:B------:R-:W-:Y:S01]  /*13f0*/  LEA.HI.X.SX32 R123, R12, R27.reuse, 0x1, P2 ;  /* 0x0000001b0c7b7211 */ /* 0x080fe200010f0eff */
[----:B------:R-:W-:Y:S01]  /*1400*/  UIADD3.64 UR30, UR10, 0x200, URZ ;  /* 0x000002000a1e7897 */ /* 0x000fe2000fffe03f */
[----:B------:R-:W-:Y:S01]  /*1410*/  LEA.HI.X.SX32 R121, R14, R27, 0x1, P3 ;  /* 0x0000001b0e797211 */ /* 0x000fe200018f0eff */
[----:B------:R-:W-:Y:S01]  /*1420*/  UIADD3.64 UR34, UR10, 0x202, URZ ;  /* 0x000002020a227897 */ /* 0x000fe2000fffe03f */
[----:B------:R-:W-:Y:S01]  /*1430*/  LEA R12, R163, R10, 0x2 ;  /* 0x0000000aa30c7211 */ /* 0x000fe200078e10ff */
[----:B------:R0:W-:Y:S01]  /*1440*/  STL.64 [R1+0x18], R122 ;  /* 0x0000187a01007387 */ /* 0x0001e20000100a00 */
[----:B------:R-:W-:Y:S01]  /*1450*/  LEA.HI.X.SX32 R209, R11, R28, 0x1, P0 ;  /* 0x0000001c0bd17211 */ /* 0x000fe200000f0eff */
[----:B------:R-:W-:Y:S01]  /*1460*/  UIADD3.64 UR38, UR10, 0x204, URZ ;  /* 0x000002040a267897 */ /* 0x000fe2000fffe03f */
[----:B------:R-:W-:Y:S01]  /*1470*/  LEA R14, R163, R12, 0x2 ;  /* 0x0000000ca30e7211 */ /* 0x000fe200078e10ff */
[----:B------:R1:W-:Y:S01]  /*1480*/  STL.64 [R1+0x10], R120 ;  /* 0x0000107801007387 */ /* 0x0003e20000100a00 */
[----:B------:R-:W-:-:S02]  /*1490*/  LEA R168, P4, R12, R201, 0x1 ;  /* 0x000000c90ca87211 */ /* 0x000fc400078808ff */
[-C--:B------:R-:W-:Y:S02]  /*14a0*/  LEA R204, P1, R9, R26.reuse, 0x1 ;  /* 0x0000001a09cc7211 */ /* 0x080fe400078208ff */
[----:B------:R-:W-:Y:S02]  /*14b0*/  LEA.HI.X.SX32 R169, R12, R27, 0x1, P4 ;  /* 0x0000001b0ca97211 */ /* 0x000fe400020f0eff */
[----:B------:R-:W-:Y:S02]  /*14c0*/  LEA R160, P0, R13, R26, 0x1 ;  /* 0x0000001a0da07211 */ /* 0x000fe400078008ff */
[-C--:B0-----:R-:W-:Y:S02]  /*14d0*/  LEA R122, P2, R0, R201.reuse, 0x1 ;  /* 0x000000c9007a7211 */ /* 0x081fe400078408ff */
[----:B------:R-:W-:Y:S02]  /*14e0*/  LEA.HI.X.SX32 R205, R9, R28, 0x1, P1 ;  /* 0x0000001c09cd7211 */ /* 0x000fe400008f0eff */
[----:B-1----:R-:W-:-:S02]  /*14f0*/  LEA R120, P3, R16, R201, 0x1 ;  /* 0x000000c910787211 */ /* 0x002fc400078608ff */
[-C--:B------:R-:W-:Y:S02]  /*1500*/  LEA.HI.X.SX32 R123, R0, R27.reuse, 0x1, P2 ;  /* 0x0000001b007b7211 */ /* 0x080fe400010f0eff */
[C---:B------:R-:W-:Y:S02]  /*1510*/  LEA R0, R163.reuse, R14, 0x2 ;  /* 0x0000000ea3007211 */ /* 0x040fe400078e10ff */
[----:B------:R-:W-:Y:S01]  /*1520*/  LEA.HI.X.SX32 R121, R16, R27, 0x1, P3 ;  /* 0x0000001b10797211 */ /* 0x000fe200018f0eff */
[----:B------:R0:W-:Y:S01]  /*1530*/  STL.64 [R1+0x8], R122 ;  /* 0x0000087a01007387 */ /* 0x0001e20000100a00 */
[C---:B------:R-:W-:Y:S02]  /*1540*/  LEA R244, P3, R2.reuse, R201, 0x1 ;  /* 0x000000c902f47211 */ /* 0x040fe400078608ff */
[----:B------:R-:W-:Y:S01]  /*1550*/  LEA R16, R163, R0, 0x2 ;  /* 0x00000000a3107211 */ /* 0x000fe200078e10ff */
[----:B------:R1:W-:Y:S01]  /*1560*/  STL.64 [R1], R120 ;  /* 0x0000007801007387 */ /* 0x0003e20000100a00 */
[----:B------:R-:W-:-:S02]  /*1570*/  LEA.HI.X.SX32 R245, R2, R27, 0x1, P3 ;  /* 0x0000001b02f57211 */ /* 0x000fc400018f0eff */
[C---:B------:R-:W-:Y:S02]  /*1580*/  LEA R248, P2, R18.reuse, R201, 0x1 ;  /* 0x000000c912f87211 */ /* 0x040fe400078408ff */
[C---:B------:R-:W-:Y:S02]  /*1590*/  LEA R2, R163.reuse, R16, 0x2 ;  /* 0x00000010a3027211 */ /* 0x040fe400078e10ff */
[----:B------:R-:W-:Y:S02]  /*15a0*/  LEA.HI.X.SX32 R249, R18, R27, 0x1, P2 ;  /* 0x0000001b12f97211 */ /* 0x000fe400010f0eff */
[-C--:B------:R-:W-:Y:S01]  /*15b0*/  LEA R236, P3, R4, R201.reuse, 0x1 ;  /* 0x000000c904ec7211 */ /* 0x080fe200078608ff */
[----:B------:R-:W-:Y:S01]  /*15c0*/  IMAD R18, R163, 0x4, R2 ;  /* 0x00000004a3127824 */ /* 0x000fe200078e0202 */
[----:B------:R-:W-:Y:S02]  /*15d0*/  LEA R240, P2, R20, R201, 0x1 ;  /* 0x000000c914f07211 */ /* 0x000fe400078408ff */
[----:B------:R-:W-:-:S02]  /*15e0*/  LEA.HI.X.SX32 R237, R4, R27, 0x1, P3 ;  /* 0x0000001b04ed7211 */ /* 0x000fc400018f0eff */
[C---:B------:R-:W-:Y:S02]  /*15f0*/  LEA R4, R163.reuse, R18, 0x2 ;  /* 0x00000012a3047211 */ /* 0x040fe400078e10ff */
[----:B------:R-:W-:Y:S02]  /*1600*/  LEA.HI.X.SX32 R241, R20, R27, 0x1, P2 ;  /* 0x0000001b14f17211 */ /* 0x000fe400010f0eff */
[-C--:B------:R-:W-:Y:S01]  /*1610*/  LEA R164, P2, R8, R201.reuse, 0x1 ;  /* 0x000000c908a47211 */ /* 0x080fe200078408ff */
[C---:B------:R-:W-:Y:S01]  /*1620*/  IMAD R6, R163.reuse, 0x4, R4 ;  /* 0x00000004a3067824 */ /* 0x040fe200078e0204 */
[----:B------:R-:W-:Y:S02]  /*1630*/  LEA R166, P3, R10, R201, 0x1 ;  /* 0x000000c90aa67211 */ /* 0x000fe400078608ff */
[----:B------:R-:W-:Y:S02]  /*1640*/  LEA.HI.X.SX32 R165, R8, R27, 0x1, P2 ;  /* 0x0000001b08a57211 */ /* 0x000fe400010f0eff */
[----:B------:R-:W-:-:S02]  /*1650*/  LEA R8, R163, R6, 0x2 ;  /* 0x00000006a3087211 */ /* 0x000fc400078e10ff */
[----:B------:R-:W-:Y:S02]  /*1660*/  LEA.HI.X.SX32 R167, R10, R27, 0x1, P3 ;  /* 0x0000001b0aa77211 */ /* 0x000fe400018f0eff */
[-C--:B------:R-:W-:Y:S01]  /*1670*/  LEA R172, P3, R0, R201.reuse, 0x1 ;  /* 0x000000c900ac7211 */ /* 0x080fe200078608ff */
[C---:B------:R-:W-:Y:S01]  /*1680*/  IMAD R10, R163.reuse, 0x4, R8 ;  /* 0x00000004a30a7824 */ /* 0x040fe200078e0208 */
[----:B------:R-:W-:Y:S02]  /*1690*/  LEA R170, P2, R14, R201, 0x1 ;  /* 0x000000c90eaa7211 */ /* 0x000fe400078408ff */
[-C--:B------:R-:W-:Y:S02]  /*16a0*/  LEA.HI.X.SX32 R173, R0, R27.reuse, 0x1, P3 ;  /* 0x0000001b00ad7211 */ /* 0x080fe400018f0eff */
[----:B------:R-:W-:Y:S02]  /*16b0*/  LEA R0, R163, R10, 0x2 ;  /* 0x0000000aa3007211 */ /* 0x000fe400078e10ff */
[----:B------:R-:W-:-:S02]  /*16c0*/  LEA.HI.X.SX32 R171, R14, R27, 0x1, P2 ;  /* 0x0000001b0eab7211 */ /* 0x000fc400010f0eff */
[-C--:B------:R-:W-:Y:S01]  /*16d0*/  LEA R174, P4, R16, R201.reuse, 0x1 ;  /* 0x000000c910ae7211 */ /* 0x080fe200078808ff */
[C---:B------:R-:W-:Y:S01]  /*16e0*/  IMAD R12, R163.reuse, 0x4, R0 ;  /* 0x00000004a30c7824 */ /* 0x040fe200078e0200 */
[----:B------:R-:W-:Y:S02]  /*16f0*/  LEA R176, P2, R2, R201, 0x1 ;  /* 0x000000c902b07211 */ /* 0x000fe400078408ff */
[-C--:B------:R-:W-:Y:S02]  /*1700*/  LEA.HI.X.SX32 R175, R16, R27.reuse, 0x1, P4 ;  /* 0x0000001b10af7211 */ /* 0x080fe400020f0eff */
[----:B------:R-:W-:Y:S02]  /*1710*/  LEA.HI.X.SX32 R177, R2, R27, 0x1, P2 ;  /* 0x0000001b02b17211 */ /* 0x000fe400010f0eff */
[----:B------:R-:W-:Y:S02]  /*1720*/  LEA R180, P4, R4, R201, 0x1 ;  /* 0x000000c904b47211 */ /* 0x000fe400078808ff */
[----:B------:R-:W-:-:S02]  /*1730*/  LEA R2, R163, R12, 0x2 ;  /* 0x0000000ca3027211 */ /* 0x000fc400078e10ff */
[----:B------:R-:W-:Y:S02]  /*1740*/  LEA.HI.X.SX32 R181, R4, R27, 0x1, P4 ;  /* 0x0000001b04b57211 */ /* 0x000fe400020f0eff */
[-C--:B------:R-:W-:Y:S01]  /*1750*/  LEA R178, P3, R18, R201.reuse, 0x1 ;  /* 0x000000c912b27211 */ /* 0x080fe200078608ff */
[----:B------:R-:W-:Y:S01]  /*1760*/  IMAD R4, R163, 0x4, R2 ;  /* 0x00000004a3047824 */ /* 0x000fe200078e0202 */
[----:B------:R-:W-:Y:S02]  /*1770*/  LEA R182, P2, R6, R201, 0x1 ;  /* 0x000000c906b67211 */ /* 0x000fe400078408ff */
[-C--:B------:R-:W-:Y:S02]  /*1780*/  LEA.HI.X.SX32 R179, R18, R27.reuse, 0x1, P3 ;  /* 0x0000001b12b37211 */ /* 0x080fe400018f0eff */
[----:B------:R-:W-:Y:S02]  /*1790*/  LEA.HI.X.SX32 R183, R6, R27, 0x1, P2 ;  /* 0x0000001b06b77211 */ /* 0x000fe400010f0eff */
[----:B------:R-:W-:-:S02]  /*17a0*/  LEA R184, P3, R8, R201, 0x1 ;  /* 0x000000c908b87211 */ /* 0x000fc400078608ff */
        /* <DEDUP_REMOVED lines=8> */
[-C--:B------:R-:W-:Y:S02]  /*1830*/  LEA R190, P3, R12, R201.reuse, 0x1 ;  /* 0x000000c90cbe7211 */ /* 0x080fe400078608ff */
[-C--:B------:R-:W-:Y:S02]  /*1840*/  LEA R192, P4, R2, R201.reuse, 0x1 ;  /* 0x000000c902c07211 */ /* 0x080fe400078808ff */
[----:B------:R-:W-:Y:S02]  /*1850*/  LEA R200, P5, R0, R201, 0x1 ;  /* 0x000000c900c87211 */ /* 0x000fe400078a08ff */
[-C--:B------:R-:W-:Y:S02]  /*1860*/  LEA.HI.X.SX32 R191, R12, R27.reuse, 0x1, P3 ;  /* 0x0000001b0cbf7211 */ /* 0x080fe400018f0eff */
[----:B------:R-:W-:-:S02]  /*1870*/  LEA.HI.X.SX32 R193, R2, R27, 0x1, P4 ;  /* 0x0000001b02c17211 */ /* 0x000fc400020f0eff */
[-C--:B------:R-:W-:Y:S02]  /*1880*/  LEA R194, P2, R4, R201.reuse, 0x1 ;  /* 0x000000c904c27211 */ /* 0x080fe400078408ff */
[-C--:B------:R-:W-:Y:S02]  /*1890*/  LEA R196, P3, R6, R201.reuse, 0x1 ;  /* 0x000000c906c47211 */ /* 0x080fe400078608ff */
[----:B------:R-:W-:Y:S02]  /*18a0*/  LEA R198, P4, R8, R201, 0x1 ;  /* 0x000000c908c67211 */ /* 0x000fe400078808ff */
[-C--:B------:R-:W-:Y:S01]  /*18b0*/  LEA.HI.X.SX32 R201, R0, R27.reuse, 0x1, P5 ;  /* 0x0000001b00c97211 */ /* 0x080fe200028f0eff */
[----:B------:R-:W-:Y:S01]  /*18c0*/  IMAD R0, R30, 0x2, R25 ;  /* 0x000000021e007824 */ /* 0x000fe200078e0219 */
[----:B------:R-:W-:Y:S02]  /*18d0*/  LEA.HI.X.SX32 R195, R4, R27, 0x1, P2 ;  /* 0x0000001b04c37211 */ /* 0x000fe400010f0eff */
[----:B------:R-:W-:-:S02]  /*18e0*/  LEA R206, P2, R5, R26, 0x1 ;  /* 0x0000001a05ce7211 */ /* 0x000fc400078408ff */
[----:B------:R-:W-:Y:S02]  /*18f0*/  LEA R2, R30, R0, 0x1 ;  /* 0x000000001e027211 */ /* 0x000fe400078e08ff */
[----:B------:R-:W-:Y:S02]  /*1900*/  LEA.HI.X.SX32 R207, R5, R28, 0x1, P2 ;  /* 0x0000001c05cf7211 */ /* 0x000fe400010f0eff */
[-C--:B------:R-:W-:Y:S01]  /*1910*/  LEA.HI.X.SX32 R197, R6, R27.reuse, 0x1, P3 ;  /* 0x0000001b06c57211 */ /* 0x080fe200018f0eff */
[----:B------:R-:W-:Y:S01]  /*1920*/  IMAD R3, R30, 0x2, R2 ;  /* 0x000000021e037824 */ /* 0x000fe200078e0202 */
[----:B------:R-:W-:Y:S02]  /*1930*/  LEA R156, P2, R17, R26, 0x1 ;  /* 0x0000001a119c7211 */ /* 0x000fe400078408ff */
[----:B------:R-:W-:Y:S02]  /*1940*/  LEA.HI.X.SX32 R199, R8, R27, 0x1, P4 ;  /* 0x0000001b08c77211 */ /* 0x000fe400020f0eff */
[----:B------:R-:W-:-:S02]  /*1950*/  LEA R4, R30, R3, 0x1 ;  /* 0x000000031e047211 */ /* 0x000fc400078e08ff */
[----:B------:R-:W-:Y:S02]  /*1960*/  LEA.HI.X.SX32 R157, R17, R28, 0x1, P2 ;  /* 0x0000001c119d7211 */ /* 0x000fe400010f0eff */
[----:B------:R-:W-:Y:S01]  /*1970*/  LEA R150, P2, R23, R26, 0x1 ;  /* 0x0000001a17967211 */ /* 0x000fe200078408ff */
[C---:B------:R-:W-:Y:S01]  /*1980*/  IMAD R5, R30.reuse, 0x2, R4 ;  /* 0x000000021e057824 */ /* 0x040fe200078e0204 */
[-C--:B------:R-:W-:Y:S02]  /*1990*/  LEA.HI.X.SX32 R161, R13, R28.reuse, 0x1, P0 ;  /* 0x0000001c0da17211 */ /* 0x080fe400000f0eff */
[----:B------:R-:W-:Y:S02]  /*19a0*/  LEA.HI.X.SX32 R151, R23, R28, 0x1, P2 ;  /* 0x0000001c17977211 */ /* 0x000fe400010f0eff */
[----:B------:R-:W-:Y:S02]  /*19b0*/  LEA R6, R30, R5, 0x1 ;  /* 0x000000051e067211 */ /* 0x000fe400078e08ff */
[----:B------:R-:W-:-:S02]  /*19c0*/  LEA R158, P1, R15, R26, 0x1 ;  /* 0x0000001a0f9e7211 */ /* 0x000fc400078208ff */
[-C--:B------:R-:W-:Y:S01]  /*19d0*/  LEA R154, P0, R19, R26.reuse, 0x1 ;  /* 0x0000001a139a7211 */ /* 0x080fe200078008ff */
[----:B------:R-:W-:Y:S01]  /*19e0*/  IMAD R7, R30, 0x2, R6 ;  /* 0x000000021e077824 */ /* 0x000fe200078e0206 */
[----:B------:R-:W-:Y:S02]  /*19f0*/  LEA R144, P2, R0, R26, 0x1 ;  /* 0x0000001a00907211 */ /* 0x000fe400078408ff */
[-C--:B------:R-:W-:Y:S02]  /*1a00*/  LEA.HI.X.SX32 R159, R15, R28.reuse, 0x1, P1 ;  /* 0x0000001c0f9f7211 */ /* 0x080fe400008f0eff */
[----:B------:R-:W-:Y:S02]  /*1a10*/  LEA R8, R30, R7, 0x1 ;  /* 0x000000071e087211 */ /* 0x000fe400078e08ff */
[-C--:B------:R-:W-:Y:S02]  /*1a20*/  LEA.HI.X.SX32 R155, R19, R28.reuse, 0x1, P0 ;  /* 0x0000001c139b7211 */ /* 0x080fe400000f0eff */
[----:B------:R-:W-:Y:S01]  /*1a30*/  LEA.HI.X.SX32 R145, R0, R28, 0x1, P2 ;  /* 0x0000001c00917211 */ /* 0x000fe200010f0eff */
[----:B------:R-:W-:Y:S01]  /*1a40*/  IMAD R9, R30, 0x2, R8 ;  /* 0x000000021e097824 */ /* 0x000fe200078e0208 */
[----:B------:R-:W-:-:S02]  /*1a50*/  LEA R152, P1, R21, R26, 0x1 ;  /* 0x0000001a15987211 */ /* 0x000fc400078208ff */
[----:B------:R-:W-:Y:S02]  /*1a60*/  LEA R148, P0, R24, R26, 0x1 ;  /* 0x0000001a18947211 */ /* 0x000fe400078008ff */
[----:B------:R-:W-:Y:S02]  /*1a70*/  LEA R0, R30, R9, 0x1 ;  /* 0x000000091e007211 */ /* 0x000fe400078e08ff */
[-C--:B------:R-:W-:Y:S02]  /*1a80*/  LEA.HI.X.SX32 R153, R21, R28.reuse, 0x1, P1 ;  /* 0x0000001c15997211 */ /* 0x080fe400008f0eff */
[----:B------:R-:W-:Y:S01]  /*1a90*/  LEA.HI.X.SX32 R149, R24, R28, 0x1, P0 ;  /* 0x0000001c18957211 */ /* 0x000fe200000f0eff */
[----:B------:R-:W-:Y:S01]  /*1aa0*/  IMAD R10, R30, 0x2, R0 ;  /* 0x000000021e0a7824 */ /* 0x000fe200078e0200 */
[-C--:B------:R-:W-:Y:S02]  /*1ab0*/  LEA R146, P1, R25, R26.reuse, 0x1 ;  /* 0x0000001a19927211 */ /* 0x080fe400078208ff */
[----:B------:R-:W-:-:S02]  /*1ac0*/  LEA R142, P0, R2, R26, 0x1 ;  /* 0x0000001a028e7211 */ /* 0x000fc400078008ff */
[-C--:B------:R-:W-:Y:S02]  /*1ad0*/  LEA.HI.X.SX32 R147, R25, R28.reuse, 0x1, P1 ;  /* 0x0000001c19937211 */ /* 0x080fe400008f0eff */
[----:B------:R-:W-:Y:S02]  /*1ae0*/  LEA.HI.X.SX32 R143, R2, R28, 0x1, P0 ;  /* 0x0000001c028f7211 */ /* 0x000fe400000f0eff */
[C---:B------:R-:W-:Y:S02]  /*1af0*/  LEA R140, P1, R3.reuse, R26, 0x1 ;  /* 0x0000001a038c7211 */ /* 0x040fe400078208ff */
[----:B------:R-:W-:Y:S02]  /*1b00*/  LEA R2, R30, R10, 0x1 ;  /* 0x0000000a1e027211 */ /* 0x000fe400078e08ff */
[----:B------:R-:W-:Y:S02]  /*1b10*/  LEA.HI.X.SX32 R141, R3, R28, 0x1, P1 ;  /* 0x0000001c038d7211 */ /* 0x000fe400008f0eff */
[-C--:B------:R-:W-:Y:S01]  /*1b20*/  LEA R138, P2, R4, R26.reuse, 0x1 ;  /* 0x0000001a048a7211 */ /* 0x080fe200078408ff */
[----:B------:R-:W-:Y:S01]  /*1b30*/  IMAD R3, R30, 0x2, R2 ;  /* 0x000000021e037824 */ /* 0x000fe200078e0202 */
[----:B------:R-:W-:-:S02]  /*1b40*/  LEA R136, P0, R5, R26, 0x1 ;  /* 0x0000001a05887211 */ /* 0x000fc400078008ff */
[----:B------:R-:W-:Y:S02]  /*1b50*/  LEA.HI.X.SX32 R139, R4, R28, 0x1, P2 ;  /* 0x0000001c048b7211 */ /* 0x000fe400010f0eff */
[----:B------:R-:W-:Y:S02]  /*1b60*/  LEA R132, P2, R7, R26, 0x1 ;  /* 0x0000001a07847211 */ /* 0x000fe400078408ff */
[C---:B------:R-:W-:Y:S02]  /*1b70*/  LEA R4, R30.reuse, R3, 0x1 ;  /* 0x000000031e047211 */ /* 0x040fe400078e08ff */
[-C--:B------:R-:W-:Y:S02]  /*1b80*/  LEA.HI.X.SX32 R137, R5, R28.reuse, 0x1, P0 ;  /* 0x0000001c05897211 */ /* 0x080fe400000f0eff */
[----:B------:R-:W-:Y:S01]  /*1b90*/  LEA.HI.X.SX32 R133, R7, R28, 0x1, P2 ;  /* 0x0000001c07857211 */ /* 0x000fe200010f0eff */
[----:B------:R-:W-:Y:S01]  /*1ba0*/  IMAD R5, R30, 0x2, R4 ;  /* 0x000000021e057824 */ /* 0x000fe200078e0204 */
[----:B------:R-:W-:-:S02]  /*1bb0*/  LEA R134, P1, R6, R26, 0x1 ;  /* 0x0000001a06867211 */ /* 0x000fc400078208ff */
[----:B------:R-:W-:Y:S02]  /*1bc0*/  LEA R126, P2, R0, R26, 0x1 ;  /* 0x0000001a007e7211 */ /* 0x000fe400078408ff */
[-C--:B------:R-:W-:Y:S02]  /*1bd0*/  LEA.HI.X.SX32 R135, R6, R28.reuse, 0x1, P1 ;  /* 0x0000001c06877211 */ /* 0x080fe400008f0eff */
[----:B------:R-:W-:Y:S02]  /*1be0*/  LEA.HI.X.SX32 R127, R0, R28, 0x1, P2 ;  /* 0x0000001c007f7211 */ /* 0x000fe400010f0eff */
[C---:B------:R-:W-:Y:S02]  /*1bf0*/  LEA R128, P1, R9.reuse, R26, 0x1 ;  /* 0x0000001a09807211 */ /* 0x040fe400078208ff */
[----:B------:R-:W-:Y:S02]  /*1c00*/  LEA R0, R30, R5, 0x1 ;  /* 0x000000051e007211 */ /* 0x000fe400078e08ff */
[----:B------:R-:W-:-:S02]  /*1c10*/  LEA.HI.X.SX32 R129, R9, R28, 0x1, P1 ;  /* 0x0000001c09817211 */ /* 0x000fc400008f0eff */
[-C--:B0-----:R-:W-:Y:S01]  /*1c20*/  LEA R122, P1, R2, R26.reuse, 0x1 ;  /* 0x0000001a027a7211 */ /* 0x081fe200078208ff */
[----:B------:R-:W-:Y:S01]  /*1c30*/  IMAD R6, R30, 0x2, R0 ;  /* 0x000000021e067824 */ /* 0x000fe200078e0200 */
[----:B------:R-:W-:Y:S02]  /*1c40*/  LEA R130, P0, R8, R26, 0x1 ;  /* 0x0000001a08827211 */ /* 0x000fe400078008ff */
[----:B------:R-:W-:Y:S02]  /*1c50*/  LEA.HI.X.SX32 R123, R2, R28, 0x1, P1 ;  /* 0x0000001c027b7211 */ /* 0x000fe400008f0eff */
[----:B-1----:R-:W-:Y:S02]  /*1c60*/  LEA R120, P2, R3, R26, 0x1 ;  /* 0x0000001a03787211 */ /* 0x002fe400078408ff */
[----:B------:R-:W-:Y:S02]  /*1c70*/  LEA R2, R30, R6, 0x1 ;  /* 0x000000061e027211 */ /* 0x000fe400078e08ff */
[----:B------:R-:W-:-:S02]  /*1c80*/  LEA.HI.X.SX32 R131, R8, R28, 0x1, P0 ;  /* 0x0000001c08837211 */ /* 0x000fc400000f0eff */
[----:B------:R-:W-:Y:S02]  /*1c90*/  LEA R124, P0, R10, R26, 0x1 ;  /* 0x0000001a0a7c7211 */ /* 0x000fe400078008ff */
[----:B------:R-:W-:Y:S01]  /*1ca0*/  LEA.HI.X.SX32 R121, R3, R28, 0x1, P2 ;  /* 0x0000001c03797211 */ /* 0x000fe200010f0eff */
[----:B------:R-:W-:Y:S01]  /*1cb0*/  IMAD R3, R30, 0x2, R2 ;  /* 0x000000021e037824 */ /* 0x000fe200078e0202 */
[----:B------:R-:W-:Y:S02]  /*1cc0*/  LEA R18, P2, R0, R26, 0x1 ;  /* 0x0000001a00127211 */ /* 0x000fe400078408ff */
[----:B------:R-:W-:Y:S02]  /*1cd0*/  LEA.HI.X.SX32 R125, R10, R28, 0x1, P0 ;  /* 0x0000001c0a7d7211 */ /* 0x000fe400000f0eff */
[-C--:B------:R-:W-:Y:S02]  /*1ce0*/  LEA R22, P0, R4, R26.reuse, 0x1 ;  /* 0x0000001a04167211 */ /* 0x080fe400078008ff */
[----:B------:R-:W-:-:S02]  /*1cf0*/  LEA R20, P1, R5, R26, 0x1 ;  /* 0x0000001a05147211 */ /* 0x000fc400078208ff */
[-C--:B------:R-:W-:Y:S02]  /*1d00*/  LEA.HI.X.SX32 R19, R0, R28.reuse, 0x1, P2 ;  /* 0x0000001c00137211 */ /* 0x080fe400010f0eff */
[----:B------:R-:W-:Y:S02]  /*1d10*/  LEA R0, R30, R3, 0x1 ;  /* 0x000000031e007211 */ /* 0x000fe400078e08ff */
[-C--:B------:R-:W-:Y:S01]  /*1d20*/  LEA.HI.X.SX32 R23, R4, R28.reuse, 0x1, P0 ;  /* 0x0000001c04177211 */ /* 0x080fe200000f0eff */
[----:B------:R-:W-:Y:S01]  /*1d30*/  IMAD.MOV.U32 R4, RZ, RZ, 0x3f800000 ;  /* 0x3f800000ff047424 */ /* 0x000fe200078e00ff */
[----:B------:R-:W-:Y:S02]  /*1d40*/  LEA.HI.X.SX32 R21, R5, R28, 0x1, P1 ;  /* 0x0000001c05157211 */ /* 0x000fe400008f0eff */
[-C--:B------:R-:W-:Y:S02]  /*1d50*/  LEA R16, P0, R6, R26.reuse, 0x1 ;  /* 0x0000001a06107211 */ /* 0x080fe400078008ff */
[----:B------:R-:W-:-:S02]  /*1d60*/  LEA R14, P1, R2, R26, 0x1 ;  /* 0x0000001a020e7211 */ /* 0x000fc400078208ff */
[CC--:B------:R-:W-:Y:S02]  /*1d70*/  LEA R12, P2, R3.reuse, R26.reuse, 0x1 ;  /* 0x0000001a030c7211 */ /* 0x0c0fe400078408ff */
[----:B------:R-:W-:Y:S02]  /*1d80*/  LEA R10, P3, R0, R26, 0x1 ;  /* 0x0000001a000a7211 */ /* 0x000fe400078608ff */
[-C--:B------:R-:W-:Y:S01]  /*1d90*/  LEA.HI.X.SX32 R17, R6, R28.reuse, 0x1, P0 ;  /* 0x0000001c06117211 */ /* 0x080fe200000f0eff */
[----:B------:R-:W-:Y:S01]  /*1da0*/  IMAD.MOV.U32 R6, RZ, RZ, -0x800000 ;  /* 0xff800000ff067424 */ /* 0x000fe200078e00ff */
[-C--:B------:R-:W-:Y:S02]  /*1db0*/  LEA.HI.X.SX32 R15, R2, R28.reuse, 0x1, P1 ;  /* 0x0000001c020f7211 */ /* 0x080fe400008f0eff */
[----:B------:R-:W-:Y:S02]  /*1dc0*/  LEA.HI.X.SX32 R13, R3, R28, 0x1, P2 ;  /* 0x0000001c030d7211 */ /* 0x000fe400010f0eff */
[----:B------:R-:W-:-:S02]  /*1dd0*/  CS2R R2, SRZ ;  /* 0x0000000000027805 */ /* 0x000fc4000001ff00 */
[----:B------:R-:W-:Y:S02]  /*1de0*/  LEA.HI.X.SX32 R11, R0, R28, 0x1, P3 ;  /* 0x0000001c000b7211 */ /* 0x000fe400018f0eff */
[----:B------:R-:W-:Y:S02]  /*1df0*/  MOV R0, 0xff800000 ;  /* 0xff80000000007802 */ /* 0x000fe40000000f00 */
[----:B------:R-:W-:-:S07]  /*1e00*/  MOV R5, 0x3f800000 ;  /* 0x3f80000000057802 */ /* 0x000fce0000000f00 */
.L_x_1:
[----:B------:R-:W2:Y:S04]  /*1e10*/  LDL.64 R222, [R1+0x38] ;  /* 0x0000380001de7983 */ /* 0x000ea80000100a00 */
[----:B------:R-:W3:Y:S04]  /*1e20*/  LDL.64 R8, [R1+0x30] ;  /* 0x0000300001087983 */ /* 0x000ee80000100a00 */
[----:B------:R-:W4:Y:S04]  /*1e30*/  LDL.64 R220, [R1+0x28] ;  /* 0x0000280001dc7983 */ /* 0x000f280000100a00 */
[----:B------:R-:W4:Y:S04]  /*1e40*/  LDL.64 R218, [R1+0x20] ;  /* 0x0000200001da7983 */ /* 0x000f280000100a00 */
[----:B------:R-:W4:Y:S04]  /*1e50*/  LDL.64 R216, [R1+0x18] ;  /* 0x0000180001d87983 */ /* 0x000f280000100a00 */
[----:B------:R-:W4:Y:S04]  /*1e60*/  LDL.64 R214, [R1+0x10] ;  /* 0x0000100001d67983 */ /* 0x000f280000100a00 */
[----:B------:R-:W4:Y:S04]  /*1e70*/  LDL.64 R212, [R1+0x8] ;  /* 0x0000080001d47983 */ /* 0x000f280000100a00 */
[----:B------:R-:W4:Y:S01]  /*1e80*/  LDL.64 R210, [R1] ;  /* 0x0000000001d27983 */ /* 0x000f220000100a00 */
[----:B-----5:R-:W-:-:S03]  /*1e90*/  IMAD.WIDE R46, R2, 0x2, R240 ;  /* 0x00000002022e7825 */ /* 0x020fc600078e02f0 */
[----:B------:R-:W-:Y:S01]  /*1ea0*/  STL [R1+0x4c], R4 ;  /* 0x00004c0401007387 */ /* 0x000fe20000100800 */
[----:B------:R-:W-:-:S03]  /*1eb0*/  IMAD.WIDE R48, R2, 0x2, R236 ;  /* 0x0000000202307825 */ /* 0x000fc600078e02ec */
[----:B------:R-:W-:Y:S01]  /*1ec0*/  STL [R1+0x48], R5 ;  /* 0x0000480501007387 */ /* 0x000fe20000100800 */
[----:B------:R-:W-:-:S03]  /*1ed0*/  IMAD.WIDE R44, R2, 0x2, R244 ;  /* 0x00000002022c7825 */ /* 0x000fc600078e02f4 */
[----:B------:R0:W4:Y:S01]  /*1ee0*/  LDG.E.U16 R54, desc[UR24][R48.64] ;  /* 0x0000001830367981 */ /* 0x000122000c1e1500 */
[----:B------:R-:W-:-:S03]  /*1ef0*/  IMAD.WIDE R50, R2, 0x2, R178 ;  /* 0x0000000202327825 */ /* 0x000fc600078e02b2 */
[----:B------:R-:W-:Y:S01]  /*1f00*/  STL [R1+0x44], R163 ;  /* 0x000044a301007387 */ /* 0x000fe20000100800 */
[----:B------:R-:W-:-:S03]  /*1f10*/  IMAD.WIDE R52, R2, 0x2, R198 ;  /* 0x0000000202347825 */ /* 0x000fc600078e02c6 */
[----:B------:R1:W4:Y:S01]  /*1f20*/  LDG.E.U16 R59, desc[UR24][R50.64] ;  /* 0x00000018323b7981 */ /* 0x000322000c1e1500 */
[----:B0-----:R-:W-:-:S03]  /*1f30*/  IMAD.WIDE R48, R2, 0x2, R194 ;  /* 0x0000000202307825 */ /* 0x001fc600078e02c2 */
[----:B------:R-:W4:Y:S04]  /*1f40*/  LDG.E.U16 R52, desc[UR24][R52.64] ;  /* 0x0000001834347981 */ /* 0x000f28000c1e1500 */
[----:B------:R0:W4:Y:S01]  /*1f50*/  LDG.E.U16 R63, desc[UR24][R48.64] ;  /* 0x00000018303f7981 */ /* 0x000122000c1e1500 */
[----:B-1----:R-:W-:-:S04]  /*1f60*/  IMAD.WIDE R50, R2, 0x2, R192 ;  /* 0x0000000202327825 */ /* 0x002fc800078e02c0 */
[----:B0-----:R-:W-:-:S04]  /*1f70*/  IMAD.WIDE R48, R2, 0x2, R188 ;  /* 0x0000000202307825 */ /* 0x001fc800078e02bc */
[----:B--2---:R-:W-:-:S04]  /*1f80*/  IMAD.WIDE R28, R2, 0x2, R222 ;  /* 0x00000002021c7825 */ /* 0x004fc800078e02de */
[C---:B---3--:R-:W-:Y:S01]  /*1f90*/  IMAD.WIDE R30, R2.reuse, 0x2, R8 ;  /* 0x00000002021e7825 */ /* 0x048fe200078e0208 */
[----:B------:R0:W2:Y:S03]  /*1fa0*/  LDG.E.U16 R7, desc[UR24][R28.64] ;  /* 0x000000181c077981 */ /* 0x0000a6000c1e1500 */
[C---:B----4-:R-:W-:Y:S01]  /*1fb0*/  IMAD.WIDE R34, R2.reuse, 0x2, R220 ;  /* 0x0000000202227825 */ /* 0x050fe200078e02dc */
[----:B------:R1:W3:Y:S03]  /*1fc0*/  LDG.E.U16 R8, desc[UR24][R30.64] ;  /* 0x000000181e087981 */ /* 0x0002e6000c1e1500 */
[C---:B------:R-:W-:Y:S01]  /*1fd0*/  IMAD.WIDE R36, R2.reuse, 0x2, R218 ;  /* 0x0000000202247825 */ /* 0x040fe200078e02da */
[----:B------:R-:W4:Y:S03]  /*1fe0*/  LDG.E.U16 R9, desc[UR24][R34.64] ;  /* 0x0000001822097981 */ /* 0x000f26000c1e1500 */
[C---:B------:R-:W-:Y:S01]  /*1ff0*/  IMAD.WIDE R38, R2.reuse, 0x2, R216 ;  /* 0x0000000202267825 */ /* 0x040fe200078e02d8 */
[----:B------:R1:W3:Y:S03]  /*2000*/  LDG.E.U16 R24, desc[UR24][R36.64] ;  /* 0x0000001824187981 */ /* 0x0002e6000c1e1500 */
[C---:B------:R-:W-:Y:S01]  /*2010*/  IMAD.WIDE R40, R2.reuse, 0x2, R214 ;  /* 0x0000000202287825 */ /* 0x040fe200078e02d6 */
[----:B------:R1:W3:Y:S03]  /*2020*/  LDG.E.U16 R25, desc[UR24][R38.64] ;  /* 0x0000001826197981 */ /* 0x0002e6000c1e1500 */
[C---:B------:R-:W-:Y:S01]  /*2030*/  IMAD.WIDE R42, R2.reuse, 0x2, R212 ;  /* 0x00000002022a7825 */ /* 0x040fe200078e02d4 */
[----:B------:R1:W3:Y:S03]  /*2040*/  LDG.E.U16 R26, desc[UR24][R40.64] ;  /* 0x00000018281a7981 */ /* 0x0002e6000c1e1500 */
[C---:B0-----:R-:W-:Y:S01]  /*2050*/  IMAD.WIDE R28, R2.reuse, 0x2, R210 ;  /* 0x00000002021c7825 */ /* 0x041fe200078e02d2 */
[----:B------:R0:W3:Y:S03]  /*2060*/  LDG.E.U16 R27, desc[UR24][R42.64] ;  /* 0x000000182a1b7981 */ /* 0x0000e6000c1e1500 */
[C---:B-1----:R-:W-:Y:S01]  /*2070*/  IMAD.WIDE R30, R2.reuse, 0x2, R248 ;  /* 0x00000002021e7825 */ /* 0x042fe200078e02f8 */
[----:B------:R1:W3:Y:S03]  /*2080*/  LDG.E.U16 R32, desc[UR24][R28.64] ;  /* 0x000000181c207981 */ /* 0x0002e6000c1e1500 */
        /* <DEDUP_REMOVED lines=15> */
[----:B------:R-:W3:Y:S03]  /*2180*/  LDG.E.U16 R60, desc[UR24][R28.64] ;  /* 0x000000181c3c7981 */ /* 0x000ee6000c1e1500 */
[C---:B0-----:R-:W-:Y:S01]  /*2190*/  IMAD.WIDE R38, R2.reuse, 0x2, R168 ;  /* 0x0000000202267825 */ /* 0x041fe200078e02a8 */
[----:B------:R-:W3:Y:S03]  /*21a0*/  LDG.E.U16 R61, desc[UR24][R30.64] ;  /* 0x000000181e3d7981 */ /* 0x000ee6000c1e1500 */
[C---:B-1----:R-:W-:Y:S01]  /*21b0*/  IMAD.WIDE R40, R2.reuse, 0x2, R172 ;  /* 0x0000000202287825 */ /* 0x042fe200078e02ac */
[----:B------:R0:W3:Y:S03]  /*21c0*/  LDG.E.U16 R62, desc[UR24][R46.64] ;  /* 0x000000182e3e7981 */ /* 0x0000e6000c1e1500 */
[C---:B------:R-:W-:Y:S01]  /*21d0*/  IMAD.WIDE R42, R2.reuse, 0x2, R176 ;  /* 0x00000002022a7825 */ /* 0x040fe200078e02b0 */
[----:B------:R1:W3:Y:S03]  /*21e0*/  LDG.E.U16 R36, desc[UR24][R36.64] ;  /* 0x0000001824247981 */ /* 0x0002e6000c1e1500 */
[C---:B------:R-:W-:Y:S01]  /*21f0*/  IMAD.WIDE R44, R2.reuse, 0x2, R180 ;  /* 0x00000002022c7825 */ /* 0x040fe200078e02b4 */
[----:B------:R1:W3:Y:S03]  /*2200*/  LDG.E.U16 R38, desc[UR24][R38.64] ;  /* 0x0000001826267981 */ /* 0x0002e6000c1e1500 */
[C---:B0-----:R-:W-:Y:S01]  /*2210*/  IMAD.WIDE R46, R2.reuse, 0x2, R184 ;  /* 0x00000002022e7825 */ /* 0x041fe200078e02b8 */
[----:B------:R-:W3:Y:S03]  /*2220*/  LDG.E.U16 R40, desc[UR24][R40.64] ;  /* 0x0000001828287981 */ /* 0x000ee6000c1e1500 */
[C---:B------:R-:W-:Y:S01]  /*2230*/  IMAD.WIDE R30, R2.reuse, 0x2, R196 ;  /* 0x00000002021e7825 */ /* 0x040fe200078e02c4 */
[----:B------:R-:W3:Y:S03]  /*2240*/  LDG.E.U16 R42, desc[UR24][R42.64] ;  /* 0x000000182a2a7981 */ /* 0x000ee6000c1e1500 */
[----:B------:R-:W-:Y:S01]  /*2250*/  IMAD.WIDE R28, R2, 0x2, R200 ;  /* 0x00000002021c7825 */ /* 0x000fe200078e02c8 */
[----:B------:R0:W3:Y:S04]  /*2260*/  LDG.E.U16 R162, desc[UR24][R44.64] ;  /* 0x000000182ca27981 */ /* 0x0000e8000c1e1500 */
[----:B------:R-:W3:Y:S04]  /*2270*/  LDG.E.U16 R210, desc[UR24][R46.64] ;  /* 0x000000182ed27981 */ /* 0x000ee8000c1e1500 */
[----:B------:R-:W3:Y:S04]  /*2280*/  LDG.E.U16 R211, desc[UR24][R48.64] ;  /* 0x0000001830d37981 */ /* 0x000ee8000c1e1500 */
[----:B------:R-:W3:Y:S04]  /*2290*/  LDG.E.U16 R212, desc[UR24][R50.64] ;  /* 0x0000001832d47981 */ /* 0x000ee8000c1e1500 */
[----:B------:R-:W3:Y:S04]  /*22a0*/  LDG.E.U16 R213, desc[UR24][R30.64] ;  /* 0x000000181ed57981 */ /* 0x000ee8000c1e1500 */
[----:B------:R-:W3:Y:S04]  /*22b0*/  LDG.E.U16 R214, desc[UR24][R28.64] ;  /* 0x000000181cd67981 */ /* 0x000ee8000c1e1500 */
[----:B------:R-:W-:Y:S04]  /*22c0*/  STL [R1+0x54], R248 ;  /* 0x000054f801007387 */ /* 0x000fe80000100800 */
        /* <DEDUP_REMOVED lines=23> */
[----:B------:R1:W-:Y:S02]  /*2440*/  STL [R1+0xb4], R194 ;  /* 0x0000b4c201007387 */ /* 0x0003e40000100800 */
[----:B-1----:R-:W1:Y:S02]  /*2450*/  S2R R194, SR_TID.X ;  /* 0x0000000000c27919 */ /* 0x002e640000002100 */
[----:B-1----:R-:W-:-:S02]  /*2460*/  LOP3.LUT R37, R194, 0xff, RZ, 0xc0, !PT ;  /* 0x000000ffc2257812 */ /* 0x002fc400078ec0ff */
[----:B------:R-:W-:-:S03]  /*2470*/  LOP3.LUT R39, R194, 0xc0, RZ, 0xc0, !PT ;  /* 0x000000c0c2277812 */ /* 0x000fc600078ec0ff */
[----:B------:R-:W-:Y:S01]  /*2480*/  IMAD.SHL.U32 R37, R37, 0x2, RZ ;  /* 0x0000000225257824 */ /* 0x000fe200078e00ff */
[----:B0-----:R-:W-:-:S04]  /*2490*/  SHF.R.U32.HI R44, RZ, 0x2, R39 ;  /* 0x00000002ff2c7819 */ /* 0x001fc80000011627 */
[----:B------:R-:W-:Y:S01]  /*24a0*/  LOP3.LUT R44, R37, R44, RZ, 0x3c, !PT ;  /* 0x0000002c252c7212 */ /* 0x000fe200078e3cff */
[----:B------:R-:W-:Y:S06]  /*24b0*/  BAR.SYNC.DEFER_BLOCKING 0x0 ;  /* 0x0000000000007b1d */ /* 0x000fec0000010000 */
[----:B------:R-:W-:Y:S04]  /*24c0*/  STS.U16 [R44+UR7+0x6800], R59 ;  /* 0x0068003b2c007988 */ /* 0x000fe80008000407 */
[----:B------:R-:W-:Y:S04]  /*24d0*/  STS.U16 [R44+UR7+0x7800], R63 ;  /* 0x0078003f2c007988 */ /* 0x000fe80008000407 */
[----:B------:R-:W-:Y:S04]  /*24e0*/  STS.U16 [R44+UR7+0x7c00], R52 ;  /* 0x007c00342c007988 */ /* 0x000fe80008000407 */
[----:B--2---:R0:W-:Y:S02]  /*24f0*/  STS.U16 [R44+UR7+0x4000], R7 ;  /* 0x004000072c007988 */ /* 0x0041e40008000407 */
[----:B0-----:R-:W-:-:S02]  /*2500*/  LOP3.LUT R7, R44, 0x40, RZ, 0x3c, !PT ;  /* 0x000000402c077812 */ /* 0x001fc400078e3cff */
[----:B----4-:R-:W-:Y:S04]  /*2510*/  STS.U16 [R44+UR7+0x4400], R9 ;  /* 0x004400092c007988 */ /* 0x010fe80008000407 */
[----:B---3--:R-:W-:Y:S04]  /*2520*/  STS.U16 [R44+UR7+0x4800], R25 ;  /* 0x004800192c007988 */ /* 0x008fe80008000407 */
        /* <DEDUP_REMOVED lines=20> */
[----:B------:R-:W-:Y:S04]  /*2670*/  STS.U16 [R7+UR7+0x6a00], R162 ;  /* 0x006a00a207007988 */ /* 0x000fe80008000407 */
[----:B------:R-:W-:Y:S04]  /*2680*/  STS.U16 [R7+UR7+0x6e00], R210 ;  /* 0x006e00d207007988 */ /* 0x000fe80008000407 */
[----:B------:R-:W-:Y:S04]  /*2690*/  STS.U16 [R7+UR7+0x7200], R211 ;  /* 0x007200d307007988 */ /* 0x000fe80008000407 */
[----:B------:R-:W-:Y:S04]  /*26a0*/  STS.U16 [R7+UR7+0x7600], R212 ;  /* 0x007600d407007988 */ /* 0x000fe80008000407 */
[----:B------:R1:W-:Y:S04]  /*26b0*/  STS.U16 [R7+UR7+0x7a00], R213 ;  /* 0x007a00d507007988 */ /* 0x0003e80008000407 */
[----:B------:R2:W-:Y:S01]  /*26c0*/  STS.U16 [R7+UR7+0x7e00], R214 ;  /* 0x007e00d607007988 */ /* 0x0005e20008000407 */
[----:B------:R3:W-:Y:S06]  /*26d0*/  MEMBAR.ALL.CTA ;  /* 0x0000000000007992 */ /* 0x0007ec0000008000 */
[----:B---3--:R-:W3:Y:S01]  /*26e0*/  FENCE.VIEW.ASYNC.S ;  /* 0x00000000000073c6 */ /* 0x008ee20000000000 */
[----:B------:R-:W-:-:S04]  /*26f0*/  USHF.L.U32 UR5, UR29, 0x7, URZ ;  /* 0x000000071d057899 */ /* 0x000fc8000800063f */
[----:B------:R-:W-:Y:S01]  /*2700*/  ULOP3.LUT UR5, UR5, 0x200, URZ, 0xc0, !UPT ;  /* 0x0000020005057892 */ /* 0x000fe2000f8ec03f */
[----:B---3--:R-:W-:Y:S03]  /*2710*/  BAR.SYNC.DEFER_BLOCKING 0x0 ;  /* 0x0000000000007b1d */ /* 0x008fe60000010000 */
[----:B------:R-:W-:-:S04]  /*2720*/  ULEA.HI UR5, UR7, UR5, URZ, 0x1c ;  /* 0x0000000507057291 */ /* 0x000fc8000f8fe03f */
[----:B------:R-:W-:Y:S01]  /*2730*/  ULOP3.LUT UR16, UR5, 0x3fff, URZ, 0xc0, !UPT ;  /* 0x00003fff05107892 */ /* 0x000fe2000f8ec03f */
[----:B------:R-:W-:Y:S01]  /*2740*/  UMOV UR17, 0x40000040 ;  /* 0x4000004000117882 */ /* 0x000fe20000000000 */
[----:B0-----:R-:W-:-:S07]  /*2750*/  WARPGROUP.ARRIVE ;  /* 0x00000000000079c5 */ /* 0x001fce0000000000 */
[----:B------:R-:W-:Y:S01]  /*2760*/  HGMMA.64x128x16.F32 R24, gdesc[UR16].tnspA, RZ, !UPT ;  /* 0x21e00000101879f0 */ /* 0x000fe2000c7008ff */
[----:B------:R-:W-:Y:S01]  /*2770*/  UIADD3 UR8, UP0, UR16, 0x80, URZ ;  /* 0x0000008010087890 */ /* 0x000fe2000ff1e03f */
[----:B------:R-:W-:-:S03]  /*2780*/  UMOV UR5, URZ ;  /* 0x0000003f00057c82 */ /* 0x000fc60008000000 */
[----:B------:R-:W-:-:S04]  /*2790*/  UIADD3.X UR9, UR5, 0x40000040, URZ, UP0, !UPT ;  /* 0x4000004005097890 */ /* 0x000fc800087fe43f */
[----:B------:R-:W-:-:S05]  /*27a0*/  UIADD3.64 UR20, UR8, 0x80, URZ ;  /* 0x0000008008147897 */ /* 0x000fca000fffe03f */
[----:B------:R-:W-:Y:S01]  /*27b0*/  HGMMA.64x128x16.F32 R24, gdesc[UR8].tnspA, R24 ;  /* 0x21e00000081879f0 */ /* 0x000fe20008700818 */
[----:B------:R-:W-:-:S11]  /*27c0*/  UIADD3.64 UR12, UR8, 0x100, URZ ;  /* 0x00000100080c7897 */ /* 0x000fd6000fffe03f */
[----:B------:R-:W-:Y:S01]  /*27d0*/  HGMMA.64x128x16.F32 R24, gdesc[UR20].tnspA, R24 ;  /* 0x21e00000141879f0 */ /* 0x000fe20008700818 */
[----:B-1----:R-:W-:-:S04]  /*27e0*/  IMAD.WIDE R212, R3, 0x2, R206 ;  /* 0x0000000203d47825 */ /* 0x002fc800078e02ce */
[C---:B------:R-:W-:Y:S02]  /*27f0*/  IMAD.WIDE R218, R3.reuse, 0x2, R160 ;  /* 0x0000000203da7825 */ /* 0x040fe400078e02a0 */
[----:B------:R-:W3:Y:S02]  /*2800*/  LDG.E.U16 R212, desc[UR24][R212.64] ;  /* 0x00000018d4d47981 */ /* 0x000ee4000c1e1500 */
[----:B------:R-:W-:-:S04]  /*2810*/  IMAD.WIDE R216, R3, 0x2, R156 ;  /* 0x0000000203d87825 */ /* 0x000fc800078e029c */
[----:B------:R-:W-:-:S04]  /*2820*/  IMAD.WIDE R222, R3, 0x2, R150 ;  /* 0x0000000203de7825 */ /* 0x000fc800078e0296 */
[C---:B------:R-:W-:Y:S01]  /*2830*/  IMAD.WIDE R224, R3.reuse, 0x2, R142 ;  /* 0x0000000203e07825 */ /* 0x040fe200078e028e */
[----:B------:R-:W4:Y:S04]  /*2840*/  LDG.E.U16 R213, desc[UR24][R218.64] ;  /* 0x00000018dad57981 */ /* 0x000f28000c1e1500 */
[----:B------:R-:W3:Y:S04]  /*2850*/  LDG.E.U16 R222, desc[UR24][R222.64] ;  /* 0x00000018dede7981 */ /* 0x000ee8000c1e1500 */
[----:B------:R0:W3:Y:S04]  /*2860*/  LDG.E.U16 R219, desc[UR24][R216.64] ;  /* 0x00000018d8db7981 */ /* 0x0000e8000c1e1500 */
[----:B------:R1:W3:Y:S01]  /*2870*/  LDG.E.U16 R223, desc[UR24][R224.64] ;  /* 0x00000018e0df7981 */ /* 0x0002e2000c1e1500 */
[----:B------:R-:W-:Y:S01]  /*2880*/  HGMMA.64x128x16.F32 R24, gdesc[UR12].tnspA, R24, gsb0 ;  /* 0x21e000000c1879f0 */ /* 0x000fe20008000818 */
[----:B0-----:R-:W-:-:S04]  /*2890*/  IMAD.WIDE R216, R3, 0x2, R144 ;  /* 0x0000000203d87825 */ /* 0x001fc800078e0290 */
[C---:B-1----:R-:W-:Y:S02]  /*28a0*/  IMAD.WIDE R224, R3.reuse, 0x2, R136 ;  /* 0x0000000203e07825 */ /* 0x042fe400078e0288 */
[----:B------:R-:W3:Y:S02]  /*28b0*/  LDG.E.U16 R216, desc[UR24][R216.64] ;  /* 0x00000018d8d87981 */ /* 0x000ee4000c1e1500 */
[----:B------:R-:W-:-:S06]  /*28c0*/  IMAD.WIDE R230, R3, 0x2, R134 ;  /* 0x0000000203e67825 */ /* 0x000fcc00078e0286 */
[----:B------:R-:W3:Y:S04]  /*28d0*/  LDG.E.U16 R230, desc[UR24][R230.64] ;  /* 0x00000018e6e67981 */ /* 0x000ee8000c1e1500 */
[----:B------:R0:W3:Y:S02]  /*28e0*/  LDG.E.U16 R217, desc[UR24][R224.64] ;  /* 0x00000018e0d97981 */ /* 0x0000e4000c1e1500 */
[----:B0-----:R-:W-:-:S05]  /*28f0*/  IMAD.WIDE R224, R3, 0x2, R132 ;  /* 0x0000000203e07825 */ /* 0x001fca00078e0284 */
[----:B------:R0:W3:Y:S02]  /*2900*/  LDG.E.U16 R231, desc[UR24][R224.64] ;  /* 0x00000018e0e77981 */ /* 0x0000e4000c1e1500 */
[----:B0-----:R-:W-:-:S05]  /*2910*/  IMAD.WIDE R224, R3, 0x2, R126 ;  /* 0x0000000203e07825 */ /* 0x001fca00078e027e */
[----:B------:R0:W3:Y:S02]  /*2920*/  LDG.E.U16 R238, desc[UR24][R224.64] ;  /* 0x00000018e0ee7981 */ /* 0x0000e4000c1e1500 */
[----:B0-----:R-:W-:-:S05]  /*2930*/  IMAD.WIDE R224, R3, 0x2, R120 ;  /* 0x0000000203e07825 */ /* 0x001fca00078e0278 */
[----:B------:R0:W3:Y:S02]  /*2940*/  LDG.E.U16 R243, desc[UR24][R224.64] ;  /* 0x00000018e0f37981 */ /* 0x0000e4000c1e1500 */
[----:B0-----:R-:W-:-:S05]  /*2950*/  IMAD.WIDE R224, R3, 0x2, R18 ;  /* 0x0000000203e07825 */ /* 0x001fca00078e0212 */
[----:B------:R0:W3:Y:S01]  /*2960*/  LDG.E.U16 R250, desc[UR24][R224.64] ;  /* 0x00000018e0fa7981 */ /* 0x0000e2000c1e1500 */
[----:B------:R-:W-:Y:S02]  /*2970*/  WARPGROUP.DEPBAR.LE gsb0, 0x0 ;  /* 0x00008000000079c5 */ /* 0x000fe40000010000 */
[----:B--2---:R-:W-:Y:S01]  /*2980*/  FMUL R7, R24, UR28 ;  /* 0x0000001c18077c20 */ /* 0x004fe20008400000 */
[----:B0-----:R-:W-:-:S05]  /*2990*/  FMUL R224, R25, UR28 ;  /* 0x0000001c19e07c20 */ /* 0x001fca0008400000 */
[----:B------:R-:W-:Y:S01]  /*29a0*/  FMNMX R7, R7, R224, !PT ;  /* 0x000000e007077209 */ /* 0x000fe20007800000 */
[----:B------:R-:W-:-:S05]  /*29b0*/  FMUL R224, R28, UR28 ;  /* 0x0000001c1ce07c20 */ /* 0x000fca0008400000 */
        /* <DEDUP_REMOVED lines=41> */
[----:B------:R-:W-:Y:S01]  /*2c50*/  FMUL R224, R69, UR28 ;  /* 0x0000001c45e07c20 */ /* 0x000fe20008400000 */
[----:B------:R-:W-:-:S04]  /*2c60*/  IMAD.WIDE R220, R3, 0x2, R204 ;  /* 0x0000000203dc7825 */ /* 0x000fc800078e02cc */
[----:B------:R-:W-:Y:S01]  /*2c70*/  FMNMX R7, R224, R7, !PT ;  /* 0x00000007e0077209 */ /* 0x000fe20007800000 */
[----:B------:R-:W-:-:S04]  /*2c80*/  IMAD.WIDE R8, R3, 0x2, R208 ;  /* 0x0000000203087825 */ /* 0x000fc800078e02d0 */
[----:B------:R-:W-:Y:S01]  /*2c90*/  FMUL R224, R72, UR28 ;  /* 0x0000001c48e07c20 */ /* 0x000fe20008400000 */
[----:B------:R-:W2:Y:S01]  /*2ca0*/  LDG.E.U16 R220, desc[UR24][R220.64] ;  /* 0x00000018dcdc7981 */ /* 0x000ea2000c1e1500 */
[----:B------:R-:W-:-:S03]  /*2cb0*/  IMAD.WIDE R210, R3, 0x2, R202 ;  /* 0x0000000203d27825 */ /* 0x000fc600078e02ca */
[----:B------:R-:W-:Y:S01]  /*2cc0*/  FMNMX R7, R224, R7, !PT ;  /* 0x00000007e0077209 */ /* 0x000fe20007800000 */
[----:B------:R-:W-:Y:S01]  /*2cd0*/  FMUL R224, R73, UR28 ;  /* 0x0000001c49e07c20 */ /* 0x000fe20008400000 */
[C---:B------:R-:W-:Y:S01]  /*2ce0*/  IMAD.WIDE R214, R3.reuse, 0x2, R152 ;  /* 0x0000000203d67825 */ /* 0x040fe200078e0298 */
[----:B------:R0:W4:Y:S04]  /*2cf0*/  LDG.E.U16 R162, desc[UR24][R210.64] ;  /* 0x00000018d2a27981 */ /* 0x000128000c1e1500 */
[----:B------:R1:W2:Y:S01]  /*2d00*/  LDG.E.U16 R221, desc[UR24][R8.64] ;  /* 0x0000001808dd7981 */ /* 0x0002a2000c1e1500 */
[C---:B------:R-:W-:Y:S01]  /*2d10*/  IMAD.WIDE R228, R3.reuse, 0x2, R140 ;  /* 0x0000000203e47825 */ /* 0x040fe200078e028c */
[----:B------:R-:W-:Y:S02]  /*2d20*/  FMNMX R7, R224, R7, !PT ;  /* 0x00000007e0077209 */ /* 0x000fe40007800000 */
[----:B------:R-:W3:Y:S01]  /*2d30*/  LDG.E.U16 R214, desc[UR24][R214.64] ;  /* 0x00000018d6d67981 */ /* 0x000ee2000c1e1500 */
[----:B0-----:R-:W-:-:S04]  /*2d40*/  IMAD.WIDE R210, R3, 0x2, R154 ;  /* 0x0000000203d27825 */ /* 0x001fc800078e029a */
[----:B-1----:R-:W-:-:S04]  /*2d50*/  IMAD.WIDE R8, R3, 0x2, R158 ;  /* 0x0000000203087825 */ /* 0x002fc800078e029e */
[----:B------:R-:W-:Y:S01]  /*2d60*/  FMUL R224, R76, UR28 ;  /* 0x0000001c4ce07c20 */ /* 0x000fe20008400000 */
[----:B------:R0:W2:Y:S01]  /*2d70*/  LDG.E.U16 R218, desc[UR24][R228.64] ;  /* 0x00000018e4da7981 */ /* 0x0000a2000c1e1500 */
[----:B------:R-:W-:-:S03]  /*2d80*/  IMAD.WIDE R226, R3, 0x2, R146 ;  /* 0x0000000203e27825 */ /* 0x000fc600078e0292 */
[----:B------:R-:W2:Y:S01]  /*2d90*/  LDG.E.U16 R9, desc[UR24][R8.64] ;  /* 0x0000001808097981 */ /* 0x000ea2000c1e1500 */
[----:B------:R-:W-:-:S03]  /*2da0*/  FMNMX R7, R224, R7, !PT ;  /* 0x00000007e0077209 */ /* 0x000fc60007800000 */
[----:B------:R1:W2:Y:S01]  /*2db0*/  LDG.E.U16 R215, desc[UR24][R226.64] ;  /* 0x00000018e2d77981 */ /* 0x0002a2000c1e1500 */
[----:B0-----:R-:W-:-:S03]  /*2dc0*/  IMAD.WIDE R228, R3, 0x2, R128 ;  /* 0x0000000203e47825 */ /* 0x001fc600078e0280 */
[----:B------:R0:W2:Y:S01]  /*2dd0*/  LDG.E.U16 R8, desc[UR24][R210.64] ;  /* 0x00000018d2087981 */ /* 0x0000a2000c1e1500 */
[----:B------:R-:W-:Y:S01]  /*2de0*/  FMUL R224, R77, UR28 ;  /* 0x0000001c4de07c20 */ /* 0x000fe20008400000 */
[C---:B-1----:R-:W-:Y:S02]  /*2df0*/  IMAD.WIDE R226, R3.reuse, 0x2, R138 ;  /* 0x0000000203e27825 */ /* 0x042fe400078e028a */
[----:B------:R1:W2:Y:S02]  /*2e00*/  LDG.E.U16 R235, desc[UR24][R228.64] ;  /* 0x00000018e4eb7981 */ /* 0x0002a4000c1e1500 */
[----:B0-----:R-:W-:Y:S01]  /*2e10*/  IMAD.WIDE R210, R3, 0x2, R148 ;  /* 0x0000000203d27825 */ /* 0x001fe200078e0294 */
[----:B------:R-:W-:-:S03]  /*2e20*/  FMNMX R7, R224, R7, !PT ;  /* 0x00000007e0077209 */ /* 0x000fc60007800000 */
[----:B------:R-:W-:Y:S01]  /*2e30*/  FMUL R224, R80, UR28 ;  /* 0x0000001c50e07c20 */ /* 0x000fe20008400000 */
[----:B-1----:R-:W-:Y:S01]  /*2e40*/  IMAD.WIDE R228, R3, 0x2, R122 ;  /* 0x0000000203e47825 */ /* 0x002fe200078e027a */
[----:B------:R-:W2:Y:S03]  /*2e50*/  LDG.E.U16 R210, desc[UR24][R210.64] ;  /* 0x00000018d2d27981 */ /* 0x000ea6000c1e1500 */
[----:B------:R-:W-:Y:S01]  /*2e60*/  FMNMX R7, R224, R7, !PT ;  /* 0x00000007e0077209 */ /* 0x000fe20007800000 */
[----:B------:R0:W2:Y:S04]  /*2e70*/  LDG.E.U16 R242, desc[UR24][R228.64] ;  /* 0x00000018e4f27981 */ /* 0x0000a8000c1e1500 */
[----:B------:R1:W2:Y:S01]  /*2e80*/  LDG.E.U16 R211, desc[UR24][R226.64] ;  /* 0x00000018e2d37981 */ /* 0x0002a2000c1e1500 */
[----:B------:R-:W-:Y:S01]  /*2e90*/  FMUL R224, R81, UR28 ;  /* 0x0000001c51e07c20 */ /* 0x000fe20008400000 */
[----:B0-----:R-:W-:-:S04]  /*2ea0*/  IMAD.WIDE R228, R3, 0x2, R20 ;  /* 0x0000000203e47825 */ /* 0x001fc800078e0214 */
[C---:B-1----:R-:W-:Y:S01]  /*2eb0*/  IMAD.WIDE R226, R3.reuse, 0x2, R130 ;  /* 0x0000000203e27825 */ /* 0x042fe200078e0282 */
[----:B------:R-:W2:Y:S04]  /*2ec0*/  LDG.E.U16 R247, desc[UR24][R228.64] ;  /* 0x00000018e4f77981 */ /* 0x000ea8000c1e1500 */
[----:B------:R0:W2:Y:S01]  /*2ed0*/  LDG.E.U16 R234, desc[UR24][R226.64] ;  /* 0x00000018e2ea7981 */ /* 0x0000a2000c1e1500 */
[----:B------:R-:W-:Y:S01]  /*2ee0*/  FMNMX R7, R224, R7, !PT ;  /* 0x00000007e0077209 */ /* 0x000fe20007800000 */
[----:B------:R-:W-:Y:S01]  /*2ef0*/  FMUL R224, R84, UR28 ;  /* 0x0000001c54e07c20 */ /* 0x000fe20008400000 */
[----:B0-----:R-:W-:-:S04]  /*2f00*/  IMAD.WIDE R226, R3, 0x2, R124 ;  /* 0x0000000203e27825 */ /* 0x001fc800078e027c */
[----:B------:R-:W-:Y:S01]  /*2f10*/  IMAD.WIDE R228, R3, 0x2, R14 ;  /* 0x0000000203e47825 */ /* 0x000fe200078e020e */
[----:B------:R0:W2:Y:S01]  /*2f20*/  LDG.E.U16 R239, desc[UR24][R226.64] ;  /* 0x00000018e2ef7981 */ /* 0x0000a2000c1e1500 */
[----:B------:R-:W-:-:S04]  /*2f30*/  FMNMX R7, R224, R7, !PT ;  /* 0x00000007e0077209 */ /* 0x000fc80007800000 */
[----:B------:R1:W2:Y:S01]  /*2f40*/  LDG.E.U16 R228, desc[UR24][R228.64] ;  /* 0x00000018e4e47981 */ /* 0x0002a2000c1e1500 */
[----:B0-----:R-:W-:-:S05]  /*2f50*/  IMAD.WIDE R226, R3, 0x2, R22 ;  /* 0x0000000203e27825 */ /* 0x001fca00078e0216 */
[----:B------:R0:W2:Y:S01]  /*2f60*/  LDG.E.U16 R246, desc[UR24][R226.64] ;  /* 0x00000018e2f67981 */ /* 0x0000a2000c1e1500 */
[----:B-1----:R-:W-:Y:S01]  /*2f70*/  FMUL R229, R85, UR28 ;  /* 0x0000001c55e57c20 */ /* 0x002fe20008400000 */
[----:B------:R-:W-:-:S04]  /*2f80*/  IMAD.WIDE R224, R3, 0x2, R12 ;  /* 0x0000000203e07825 */ /* 0x000fc800078e020c */
[----:B0-----:R-:W-:Y:S01]  /*2f90*/  IMAD.WIDE R226, R3, 0x2, R16 ;  /* 0x0000000203e27825 */ /* 0x001fe200078e0210 */
[----:B------:R-:W-:Y:S01]  /*2fa0*/  FMNMX R7, R229, R7, !PT ;  /* 0x00000007e5077209 */ /* 0x000fe20007800000 */
[----:B------:R0:W2:Y:S04]  /*2fb0*/  LDG.E.U16 R224, desc[UR24][R224.64] ;  /* 0x00000018e0e07981 */ /* 0x0000a8000c1e1500 */
[----:B------:R1:W2:Y:S01]  /*2fc0*/  LDG.E.U16 R251, desc[UR24][R226.64] ;  /* 0x00000018e2fb7981 */ /* 0x0002a2000c1e1500 */
[----:B------:R-:W-:-:S03]  /*2fd0*/  FMUL R229, R27, UR28 ;  /* 0x0000001c1be57c20 */ /* 0x000fc60008400000 */
[----:B0-----:R-:W0:Y:S01]  /*2fe0*/  SHFL.BFLY PT, R225, R7, 0x2, 0x1f ;  /* 0x0c401f0007e17f89 */ /* 0x001e2200000e0000 */
[----:B-1----:R-:W-:-:S06]  /*2ff0*/  IMAD.WIDE R226, R3, 0x2, R10 ;  /* 0x0000000203e27825 */ /* 0x002fcc00078e020a */
[----:B------:R1:W2:Y:S02]  /*3000*/  LDG.E.U16 R226, desc[UR24][R226.64] ;  /* 0x00000018e2e27981 */ /* 0x0002a4000c1e1500 */
[----:B-1----:R-:W-:-:S05]  /*3010*/  FMUL R227, R26, UR28 ;  /* 0x0000001c1ae37c20 */ /* 0x002fca0008400000 */
[----:B------:R-:W-:Y:S01]  /*3020*/  FMNMX R227, R227, R229, !PT ;  /* 0x000000e5e3e37209 */ /* 0x000fe20007800000 */
[----:B------:R-:W-:-:S05]  /*3030*/  FMUL R229, R30, UR28 ;  /* 0x0000001c1ee57c20 */ /* 0x000fca0008400000 */
[----:B------:R-:W-:Y:S01]  /*3040*/  FMNMX R227, R229, R227, !PT ;  /* 0x000000e3e5e37209 */ /* 0x000fe20007800000 */
[----:B------:R-:W-:Y:S01]  /*3050*/  FMUL R229, R31, UR28 ;  /* 0x0000001c1fe57c20 */ /* 0x000fe20008400000 */
[----:B0-----:R-:W-:-:S04]  /*3060*/  FMNMX R225, R7, R225, !PT ;  /* 0x000000e107e17209 */ /* 0x001fc80007800000 */
[----:B------:R-:W-:Y:S01]  /*3070*/  FMNMX R227, R229, R227, !PT ;  /* 0x000000e3e5e37209 */ /* 0x000fe20007800000 */
[----:B------:R-:W-:Y:S01]  /*3080*/  FMUL R229, R34, UR28 ;  /* 0x0000001c22e57c20 */ /* 0x000fe20008400000 */
[----:B------:R-:W-:-:S04]  /*3090*/  FMUL R7, R35, UR28 ;  /* 0x0000001c23077c20 */ /* 0x000fc80008400000 */
[----:B------:R-:W-:-:S04]  /*30a0*/  FMNMX R227, R229, R227, !PT ;  /* 0x000000e3e5e37209 */ /* 0x000fc80007800000 */
[----:B------:R-:W-:Y:S02]  /*30b0*/  FMNMX R227, R7, R227, !PT ;  /* 0x000000e307e37209 */ /* 0x000fe40007800000 */
[----:B------:R-:W0:Y:S01]  /*30c0*/  SHFL.BFLY PT, R7, R225, 0x1, 0x1f ;  /* 0x0c201f00e1077f89 */ /* 0x000e2200000e0000 */
[----:B------:R-:W-:-:S05]  /*30d0*/  FMUL R229, R38, UR28 ;  /* 0x0000001c26e57c20 */ /* 0x000fca0008400000 */
[----:B------:R-:W-:Y:S01]  /*30e0*/  FMNMX R227, R229, R227, !PT ;  /* 0x000000e3e5e37209 */ /* 0x000fe20007800000 */
[----:B------:R-:W-:-:S05]  /*30f0*/  FMUL R229, R39, UR28 ;  /* 0x0000001c27e57c20 */ /* 0x000fca0008400000 */
[----:B------:R-:W-:Y:S01]  /*3100*/  FMNMX R227, R229, R227, !PT ;  /* 0x000000e3e5e37209 */ /* 0x000fe20007800000 */
[----:B------:R-:W-:-:S05]  /*3110*/  FMUL R229, R42, UR28 ;  /* 0x0000001c2ae57c20 */ /* 0x000fca0008400000 */
[----:B------:R-:W-:Y:S01]  /*3120*/  FMNMX R227, R229, R227, !PT ;  /* 0x000000e3e5e37209 */ /* 0x000fe20007800000 */
[----:B------:R-:W-:Y:S01]  /*3130*/  FMUL R229, R43, UR28 ;  /* 0x0000001c2be57c20 */ /* 0x000fe20008400000 */
[----:B0-----:R-:W-:Y:S01]  /*3140*/  FMNMX R7, R225, R7, !PT ;  /* 0x00000007e1077209 */ /* 0x001fe20007800000 */
[----:B------:R-:W-:-:S03]  /*3150*/  FMUL R225, R46, UR28 ;  /* 0x0000001c2ee17c20 */ /* 0x000fc60008400000 */
[----:B------:R-:W-:Y:S02]  /*3160*/  FMNMX R227, R229, R227, !PT ;  /* 0x000000e3e5e37209 */ /* 0x000fe40007800000 */
[----:B------:R-:W-:Y:S02]  /*3170*/  FMNMX R7, R7, R0, !PT ;  /* 0x0000000007077209 */ /* 0x000fe40007800000 */
[----:B------:R-:W-:Y:S01]  /*3180*/  FMNMX R227, R225, R227, !PT ;  /* 0x000000e3e1e37209 */ /* 0x000fe20007800000 */
[----:B------:R-:W-:Y:S02]  /*3190*/  FMUL R225, R47, UR28 ;  /* 0x0000001c2fe17c20 */ /* 0x000fe40008400000 */
[----:B------:R-:W-:-:S03]  /*31a0*/  FFMA R24, R24, UR28, -R7 ;  /* 0x0000001c18187c23 */ /* 0x000fc60008000807 */
[----:B------:R-:W-:Y:S01]  /*31b0*/  FMNMX R225, R225, R227, !PT ;  /* 0x000000e3e1e17209 */ /* 0x000fe20007800000 */
[----:B------:R-:W-:Y:S01]  /*31c0*/  FMUL R227, R24, 1.4426950216293334961 ;  /* 0x3fb8aa3b18e37820 */ /* 0x000fe20000400000 */
[----:B------:R-:W-:Y:S01]  /*31d0*/  FMUL R24, R50, UR28 ;  /* 0x0000001c32187c20 */ /* 0x000fe20008400000 */
[----:B------:R-:W-:-:S04]  /*31e0*/  FFMA R25, R25, UR28, -R7 ;  /* 0x0000001c19197c23 */ /* 0x000fc80008000807 */
[----:B------:R-:W-:Y:S01]  /*31f0*/  FMNMX R24, R24, R225, !PT ;  /* 0x000000e118187209 */ /* 0x000fe20007800000 */
[----:B------:R-:W-:Y:S01]  /*3200*/  FMUL R225, R25, 1.4426950216293334961 ;  /* 0x3fb8aa3b19e17820 */ /* 0x000fe20000400000 */
        /* <DEDUP_REMOVED lines=37> */
[----:B------:R-:W-:-:S05]  /*3460*/  FMNMX R24, R25, R24, !PT ;  /* 0x0000001819187209 */ /* 0x000fca0007800000 */
[----:B------:R-:W0:Y:S02]  /*3470*/  SHFL.BFLY PT, R25, R24, 0x2, 0x1f ;  /* 0x0c401f0018197f89 */ /* 0x000e2400000e0000 */
[----:B0-----:R-:W-:-:S05]  /*3480*/  FMNMX R24, R24, R25, !PT ;  /* 0x0000001918187209 */ /* 0x001fca0007800000 */
[----:B------:R-:W0:Y:S01]  /*3490*/  SHFL.BFLY PT, R25, R24, 0x1, 0x1f ;  /* 0x0c201f0018197f89 */ /* 0x000e2200000e0000 */
[--C-:B------:R-:W-:Y:S01]  /*34a0*/  FFMA R64, R64, UR28, -R7.reuse ;  /* 0x0000001c40407c23 */ /* 0x100fe20008000807 */
[----:B------:R-:W-:-:S03]  /*34b0*/  FFMA R61, R61, UR28, -R7 ;  /* 0x0000001c3d3d7c23 */ /* 0x000fc60008000807 */
[----:B------:R-:W-:Y:S01]  /*34c0*/  FMUL R64, R64, 1.4426950216293334961 ;  /* 0x3fb8aa3b40407820 */ /* 0x000fe20000400000 */
[----:B------:R-:W-:-:S03]  /*34d0*/  FMUL R61, R61, 1.4426950216293334961 ;  /* 0x3fb8aa3b3d3d7820 */ /* 0x000fc60000400000 */
[----:B------:R-:W-:Y:S01]  /*34e0*/  MUFU.EX2 R241, R64 ;  /* 0x0000004000f17308 */ /* 0x000fe20000000800 */
[----:B0-----:R-:W-:Y:S01]  /*34f0*/  FMNMX R25, R24, R25, !PT ;  /* 0x0000001918197209 */ /* 0x001fe20007800000 */
[----:B------:R-:W-:-:S06]  /*3500*/  FADD R24, -R7, R0 ;  /* 0x0000000007187221 */ /* 0x000fcc0000000100 */
[----:B------:R0:W-:Y:S01]  /*3510*/  MUFU.EX2 R240, R61 ;  /* 0x0000003d00f07308 */ /* 0x0001e20000000800 */
[----:B------:R-:W-:-:S07]  /*3520*/  FMUL R24, R24, 1.4426950216293334961 ;  /* 0x3fb8aa3b18187820 */ /* 0x000fce0000400000 */
[----:B------:R1:W2:Y:S01]  /*3530*/  MUFU.EX2 R64, R24 ;  /* 0x0000001800407308 */ /* 0x0002a20000000800 */
[----:B0-----:R-:W-:Y:S02]  /*3540*/  FMNMX R61, R25, R6, !PT ;  /* 0x00000006193d7209 */ /* 0x001fe40007800000 */
[----:B------:R-:W-:Y:S02]  /*3550*/  SHF.R.S32.HI R25, RZ, 0x7, R194 ;  /* 0x00000007ff197819 */ /* 0x000fe400000114c2 */
[----:B-1----:R-:W-:Y:S02]  /*3560*/  LOP3.LUT R24, R194, 0x3f, RZ, 0xc0, !PT ;  /* 0x0000003fc2187812 */ /* 0x002fe400078ec0ff */
[----:B------:R-:W-:Y:S02]  /*3570*/  SGXT R25, R25, 0x1 ;  /* 0x000000011919781a */ /* 0x000fe40000000200 */
[----:B------:R-:W-:Y:S01]  /*3580*/  SHF.L.U32 R24, R24, 0x1, RZ ;  /* 0x0000000118187819 */ /* 0x000fe200000006ff */
[----:B------:R-:W-:Y:S01]  /*3590*/  FFMA R28, R28, UR28, -R7 ;  /* 0x0000001c1c1c7c23 */ /* 0x000fe20008000807 */
[----:B------:R-:W-:-:S02]  /*35a0*/  FFMA R26, R26, UR28, -R61 ;  /* 0x0000001c1a1a7c23 */ /* 0x000fc4000800083d */
[----:B------:R-:W-:Y:S01]  /*35b0*/  LOP3.LUT R24, R24, 0x90, R25, 0x78, !PT ;  /* 0x0000009018187812 */ /* 0x000fe200078e7819 */
[----:B------:R-:W-:Y:S02]  /*35c0*/  IMAD.SHL.U32 R25, R194, 0x80, RZ ;  /* 0x00000080c2197824 */ /* 0x000fe400078e00ff */
[----:B------:R-:W-:Y:S01]  /*35d0*/  FMUL R28, R28, 1.4426950216293334961 ;  /* 0x3fb8aa3b1c1c7820 */ /* 0x000fe20000400000 */
[----:B------:R-:W-:Y:S02]  /*35e0*/  FMUL R26, R26, 1.4426950216293334961 ;  /* 0x3fb8aa3b1a1a7820 */ /* 0x000fe40000400000 */
[----:B------:R-:W-:Y:S01]  /*35f0*/  LOP3.LUT R24, R24, 0x2000, R25, 0xf8, !PT ;  /* 0x0000200018187812 */ /* 0x000fe200078ef819 */
[----:B------:R-:W-:Y:S01]  /*3600*/  FFMA R25, R58, UR28, -R61 ;  /* 0x0000001c3a197c23 */ /* 0x000fe2000800083d */
[----:B------:R0:W-:Y:S01]  /*3610*/  MUFU.EX2 R191, R28 ;  /* 0x0000001c00bf7308 */ /* 0x0001e20000000800 */
[----:B------:R-:W-:Y:S02]  /*3620*/  BAR.SYNC.DEFER_BLOCKING 0x0 ;  /* 0x0000000000007b1d */ /* 0x000fe40000010000 */
[----:B------:R-:W-:Y:S01]  /*3630*/  FMUL R25, R25, 1.4426950216293334961 ;  /* 0x3fb8aa3b19197820 */ /* 0x000fe20000400000 */
[----:B0-----:R-:W-:-:S04]  /*3640*/  FFMA R28, R65, UR28, -R7 ;  /* 0x0000001c411c7c23 */ /* 0x001fc80008000807 */
[----:B------:R0:W-:Y:S02]  /*3650*/  MUFU.EX2 R65, R26 ;  /* 0x0000001a00417308 */ /* 0x0001e40000000800 */
[----:B0-----:R-:W-:-:S06]  /*3660*/  FFMA R26, R59, UR28, -R61 ;  /* 0x0000001c3b1a7c23 */ /* 0x001fcc000800083d */
[----:B------:R0:W-:Y:S01]  /*3670*/  MUFU.EX2 R59, R25 ;  /* 0x00000019003b7308 */ /* 0x0001e20000000800 */
[----:B------:R-:W-:Y:S01]  /*3680*/  FMUL R26, R26, 1.4426950216293334961 ;  /* 0x3fb8aa3b1a1a7820 */ /* 0x000fe20000400000 */
        /* <DEDUP_REMOVED lines=12> */
[----:B------:R-:W-:Y:S01]  /*3750*/  FFMA R68, R68, UR28, -R7 ;  /* 0x0000001c44447c23 */ /* 0x000fe20008000807 */
[----:B0-----:R-:W-:-:S05]  /*3760*/  FFMA R25, R70, UR28, -R61 ;  /* 0x0000001c46197c23 */ /* 0x001fca000800083d */
[----:B------:R0:W-:Y:S01]  /*3770*/  MUFU.EX2 R70, R26 ;  /* 0x0000001a00467308 */ /* 0x0001e20000000800 */
[----:B------:R-:W-:Y:S01]  /*3780*/  FMUL R25, R25, 1.4426950216293334961 ;  /* 0x3fb8aa3b19197820 */ /* 0x000fe20000400000 */
[--C-:B------:R-:W-:Y:S01]  /*3790*/  FFMA R27, R27, UR28, -R61.reuse ;  /* 0x0000001c1b1b7c23 */ /* 0x100fe2000800083d */
[----:B------:R-:W-:Y:S01]  /*37a0*/  FMUL R68, R68, 1.4426950216293334961 ;  /* 0x3fb8aa3b44447820 */ /* 0x000fe20000400000 */
[----:B0-----:R-:W-:-:S04]  /*37b0*/  FFMA R26, R71, UR28, -R61 ;  /* 0x0000001c471a7c23 */ /* 0x001fc8000800083d */
[----:B------:R0:W-:Y:S01]  /*37c0*/  MUFU.EX2 R71, R25 ;  /* 0x0000001900477308 */ /* 0x0001e20000000800 */
[----:B------:R-:W-:Y:S01]  /*37d0*/  FMUL R26, R26, 1.4426950216293334961 ;  /* 0x3fb8aa3b1a1a7820 */ /* 0x000fe20000400000 */
[----:B------:R-:W-:Y:S01]  /*37e0*/  FMUL R27, R27, 1.4426950216293334961 ;  /* 0x3fb8aa3b1b1b7820 */ /* 0x000fe20000400000 */
[----:B0-----:R-:W-:-:S05]  /*37f0*/  FFMA R25, R74, UR28, -R61 ;  /* 0x0000001c4a197c23 */ /* 0x001fca000800083d */
[----:B------:R0:W-:Y:S01]  /*3800*/  MUFU.EX2 R74, R26 ;  /* 0x0000001a004a7308 */ /* 0x0001e20000000800 */
[----:B----4-:R-:W-:Y:S07]  /*3810*/  STS.U16 [R24+UR7+0x4000], R162 ;  /* 0x004000a218007988 */ /* 0x010fee0008000407 */
[----:B------:R-:W-:Y:S01]  /*3820*/  MUFU.EX2 R245, R68 ;  /* 0x0000004400f57308 */ /* 0x000fe20000000800 */
[----:B0-----:R-:W-:Y:S01]  /*3830*/  FMUL R26, R25, 1.4426950216293334961 ;  /* 0x3fb8aa3b191a7820 */ /* 0x001fe20000400000 */
[----:B------:R-:W-:Y:S01]  /*3840*/  LOP3.LUT R25, R24, 0x20, RZ, 0x3c, !PT ;  /* 0x0000002018197812 */ /* 0x000fe200078e3cff */
[----:B------:R-:W-:Y:S05]  /*3850*/  STS.U16 [R24+UR7+0x4400], R213 ;  /* 0x004400d518007988 */ /* 0x000fea0008000407 */
[----:B------:R0:W1:Y:S01]  /*3860*/  MUFU.EX2 R68, R27 ;  /* 0x0000001b00447308 */ /* 0x0000620000000800 */
[----:B---3--:R-:W-:Y:S04]  /*3870*/  STS.U16 [R24+UR7+0x4800], R214 ;  /* 0x004800d618007988 */ /* 0x008fe80008000407 */
[----:B------:R-:W-:Y:S01]  /*3880*/  STS.U16 [R24+UR7+0x4c00], R216 ;  /* 0x004c00d818007988 */ /* 0x000fe20008000407 */
[----:B0-----:R-:W-:-:S03]  /*3890*/  FFMA R27, R75, UR28, -R61 ;  /* 0x0000001c4b1b7c23 */ /* 0x001fc6000800083d */
[----:B------:R-:W-:Y:S01]  /*38a0*/  STS.U16 [R24+UR7+0x5000], R217 ;  /* 0x005000d918007988 */ /* 0x000fe20008000407 */
[----:B------:R0:W-:Y:S03]  /*38b0*/  MUFU.EX2 R75, R26 ;  /* 0x0000001a004b7308 */ /* 0x0001e60000000800 */
[----:B--2---:R-:W-:Y:S04]  /*38c0*/  STS.U16 [R24+UR7+0x5400], R235 ;  /* 0x005400eb18007988 */ /* 0x004fe80008000407 */
[----:B------:R-:W-:Y:S01]  /*38d0*/  STS.U16 [R24+UR7+0x5800], R243 ;  /* 0x005800f318007988 */ /* 0x000fe20008000407 */
[----:B0-----:R-:W-:-:S03]  /*38e0*/  LOP3.LUT R26, R24, 0x40, RZ, 0x3c, !PT ;  /* 0x00000040181a7812 */ /* 0x001fc600078e3cff */
[----:B------:R-:W-:Y:S04]  /*38f0*/  STS.U16 [R24+UR7+0x5c00], R251 ;  /* 0x005c00fb18007988 */ /* 0x000fe80008000407 */
[----:B------:R0:W-:Y:S04]  /*3900*/  STS.U16 [R25+UR7+0x4500], R9 ;  /* 0x0045000919007988 */ /* 0x0001e80008000407 */
[----:B------:R-:W-:Y:S01]  /*3910*/  STS.U16 [R25+UR7+0x4100], R220 ;  /* 0x004100dc19007988 */ /* 0x000fe20008000407 */
[----:B0-----:R-:W-:Y:S01]  /*3920*/  FMUL R9, R27, 1.4426950216293334961 ;  /* 0x3fb8aa3b1b097820 */ /* 0x001fe20000400000 */
[----:B------:R-:W-:-:S02]  /*3930*/  LOP3.LUT R27, R24, 0x60, RZ, 0x3c, !PT ;  /* 0x00000060181b7812 */ /* 0x000fc400078e3cff */
        /* <DEDUP_REMOVED lines=10> */
[----:B------:R-:W-:Y:S01]  /*39e0*/  STS.U16 [R26+UR7+0x5200], R231 ;  /* 0x005200e71a007988 */ /* 0x000fe20008000407 */
[--C-:B------:R-:W-:Y:S01]  /*39f0*/  FFMA R56, R56, UR28, -R7.reuse ;  /* 0x0000001c38387c23 */ /* 0x100fe20008000807 */
[--C-:B------:R-:W-:Y:S01]  /*3a00*/  FFMA R57, R57, UR28, -R7.reuse ;  /* 0x0000001c39397c23 */ /* 0x100fe20008000807 */
[----:B------:R-:W-:Y:S01]  /*3a10*/  FFMA R60, R60, UR28, -R7 ;  /* 0x0000001c3c3c7c23 */ /* 0x000fe20008000807 */
[----:B------:R-:W-:Y:S04]  /*3a20*/  STS.U16 [R26+UR7+0x5600], R239 ;  /* 0x005600ef1a007988 */ /* 0x000fe80008000407 */
[----:B------:R-:W-:Y:S04]  /*3a30*/  STS.U16 [R26+UR7+0x5a00], R247 ;  /* 0x005a00f71a007988 */ /* 0x000fe80008000407 */
[----:B------:R-:W-:Y:S01]  /*3a40*/  STS.U16 [R26+UR7+0x5e00], R224 ;  /* 0x005e00e01a007988 */ /* 0x000fe20008000407 */
[----:B------:R-:W-:Y:S01]  /*3a50*/  FFMA R86, R86, UR28, -R61 ;  /* 0x0000001c56567c23 */ /* 0x000fe2000800083d */
[----:B------:R-:W-:Y:S01]  /*3a60*/  FMUL R28, R28, 1.4426950216293334961 ;  /* 0x3fb8aa3b1c1c7820 */ /* 0x000fe20000400000 */
[--C-:B------:R-:W-:Y:S01]  /*3a70*/  FFMA R69, R69, UR28, -R7.reuse ;  /* 0x0000001c45457c23 */ /* 0x100fe20008000807 */
[----:B------:R-:W-:Y:S01]  /*3a80*/  STS.U16 [R27+UR7+0x4300], R221 ;  /* 0x004300dd1b007988 */ /* 0x000fe20008000407 */
[--C-:B------:R-:W-:Y:S01]  /*3a90*/  FFMA R72, R72, UR28, -R7.reuse ;  /* 0x0000001c48487c23 */ /* 0x100fe20008000807 */
[--C-:B------:R-:W-:Y:S01]  /*3aa0*/  FFMA R73, R73, UR28, -R7.reuse ;  /* 0x0000001c49497c23 */ /* 0x100fe20008000807 */
[--C-:B------:R-:W-:Y:S01]  /*3ab0*/  FFMA R77, R77, UR28, -R7.reuse ;  /* 0x0000001c4d4d7c23 */ /* 0x100fe20008000807 */
[----:B------:R0:W-:Y:S01]  /*3ac0*/  STS.U16 [R27+UR7+0x4700], R8 ;  /* 0x004700081b007988 */ /* 0x0001e20008000407 */
[--C-:B------:R-:W-:Y:S01]  /*3ad0*/  FFMA R80, R80, UR28, -R7.reuse ;  /* 0x0000001c50507c23 */ /* 0x100fe20008000807 */
[--C-:B------:R-:W-:Y:S01]  /*3ae0*/  FFMA R81, R81, UR28, -R7.reuse ;  /* 0x0000001c51517c23 */ /* 0x100fe20008000807 */
[--C-:B------:R-:W-:Y:S01]  /*3af0*/  FFMA R84, R84, UR28, -R7.reuse ;  /* 0x0000001c54547c23 */ /* 0x100fe20008000807 */
[----:B------:R-:W-:Y:S01]  /*3b00*/  STS.U16 [R27+UR7+0x4b00], R215 ;  /* 0x004b00d71b007988 */ /* 0x000fe20008000407 */
[----:B------:R-:W-:Y:S01]  /*3b10*/  FFMA R85, R85, UR28, -R7 ;  /* 0x0000001c55557c23 */ /* 0x000fe20008000807 */
[--C-:B------:R-:W-:Y:S01]  /*3b20*/  FFMA R252, R54, UR28, -R61.reuse ;  /* 0x0000001c36fc7c23 */ /* 0x100fe2000800083d */
[--C-:B------:R-:W-:Y:S01]  /*3b30*/  FFMA R78, R78, UR28, -R61.reuse ;  /* 0x0000001c4e4e7c23 */ /* 0x100fe2000800083d */
[----:B------:R-:W-:Y:S01]  /*3b40*/  STS.U16 [R27+UR7+0x4f00], R211 ;  /* 0x004f00d31b007988 */ /* 0x000fe20008000407 */
[--C-:B------:R-:W-:Y:S01]  /*3b50*/  FFMA R79, R79, UR28, -R61.reuse ;  /* 0x0000001c4f4f7c23 */ /* 0x100fe2000800083d */
[--C-:B------:R-:W-:Y:S01]  /*3b60*/  FFMA R82, R82, UR28, -R61.reuse ;  /* 0x0000001c52527c23 */ /* 0x100fe2000800083d */
[--C-:B------:R-:W-:Y:S01]  /*3b70*/  FFMA R83, R83, UR28, -R61.reuse ;  /* 0x0000001c53537c23 */ /* 0x100fe2000800083d */
[----:B------:R-:W-:Y:S01]  /*3b80*/  STS.U16 [R27+UR7+0x5300], R234 ;  /* 0x005300ea1b007988 */ /* 0x000fe20008000407 */
[----:B------:R-:W-:Y:S01]  /*3b90*/  FFMA R87, R87, UR28, -R61 ;  /* 0x0000001c57577c23 */ /* 0x000fe2000800083d */
[----:B------:R-:W-:Y:S01]  /*3ba0*/  FADD R24, -R61, R6 ;  /* 0x000000063d187221 */ /* 0x000fe20000000100 */
[--C-:B------:R-:W-:Y:S01]  /*3bb0*/  FFMA R29, R29, UR28, -R7.reuse ;  /* 0x0000001c1d1d7c23 */ /* 0x100fe20008000807 */
[----:B------:R-:W-:Y:S01]  /*3bc0*/  STS.U16 [R27+UR7+0x5700], R242 ;  /* 0x005700f21b007988 */ /* 0x000fe20008000407 */
[--C-:B------:R-:W-:Y:S01]  /*3bd0*/  FFMA R32, R32, UR28, -R7.reuse ;  /* 0x0000001c20207c23 */ /* 0x100fe20008000807 */
[--C-:B------:R-:W-:Y:S01]  /*3be0*/  FFMA R33, R33, UR28, -R7.reuse ;  /* 0x0000001c21217c23 */ /* 0x100fe20008000807 */
        /* <DEDUP_REMOVED lines=9> */
[----:B------:R2:W-:Y:S06]  /*3c80*/  MEMBAR.ALL.CTA ;  /* 0x0000000000007992 */ /* 0x0005ec0000008000 */
[----:B--2---:R-:W2:Y:S01]  /*3c90*/  FENCE.VIEW.ASYNC.S ;  /* 0x00000000000073c6 */ /* 0x004ea20000000000 */
[----:B------:R-:W-:Y:S01]  /*3ca0*/  FMUL R56, R56, 1.4426950216293334961 ;  /* 0x3fb8aa3b38387820 */ /* 0x000fe20000400000 */
[----:B------:R-:W-:Y:S01]  /*3cb0*/  FMUL R57, R57, 1.4426950216293334961 ;  /* 0x3fb8aa3b39397820 */ /* 0x000fe20000400000 */
[----:B------:R-:W-:Y:S01]  /*3cc0*/  FMUL R60, R60, 1.4426950216293334961 ;  /* 0x3fb8aa3b3c3c7820 */ /* 0x000fe20000400000 */
[----:B------:R-:W-:Y:S01]  /*3cd0*/  FMUL R86, R86, 1.4426950216293334961 ;  /* 0x3fb8aa3b56567820 */ /* 0x000fe20000400000 */
[----:B------:R3:W-:Y:S01]  /*3ce0*/  MUFU.EX2 R244, R28 ;  /* 0x0000001c00f47308 */ /* 0x0007e20000000800 */
[--C-:B------:R-:W-:Y:S01]  /*3cf0*/  FFMA R49, R49, UR28, -R7.reuse ;  /* 0x0000001c31317c23 */ /* 0x100fe20008000807 */
[--C-:B------:R-:W-:Y:S01]  /*3d00*/  FFMA R52, R52, UR28, -R7.reuse ;  /* 0x0000001c34347c23 */ /* 0x100fe20008000807 */
[----:B------:R-:W-:Y:S01]  /*3d10*/  FFMA R53, R53, UR28, -R7 ;  /* 0x0000001c35357c23 */ /* 0x000fe20008000807 */
[--C-:B------:R-:W-:Y:S01]  /*3d20*/  FFMA R30, R30, UR28, -R61.reuse ;  /* 0x0000001c1e1e7c23 */ /* 0x100fe2000800083d */
[--C-:B------:R-:W-:Y:S01]  /*3d30*/  FFMA R31, R31, UR28, -R61.reuse ;  /* 0x0000001c1f1f7c23 */ /* 0x100fe2000800083d */
[--C-:B------:R-:W-:Y:S01]  /*3d40*/  FFMA R34, R34, UR28, -R61.reuse ;  /* 0x0000001c22227c23 */ /* 0x100fe2000800083d */
[--C-:B------:R-:W-:Y:S01]  /*3d50*/  FFMA R35, R35, UR28, -R61.reuse ;  /* 0x0000001c23237c23 */ /* 0x100fe2000800083d */
[----:B------:R-:W-:Y:S01]  /*3d60*/  FFMA R38, R38, UR28, -R61 ;  /* 0x0000001c26267c23 */ /* 0x000fe2000800083d */
[----:B---3--:R-:W-:Y:S01]  /*3d70*/  FFMA R28, R76, UR28, -R7 ;  /* 0x0000001c4c1c7c23 */ /* 0x008fe20008000807 */
[--C-:B------:R-:W-:Y:S01]  /*3d80*/  FFMA R39, R39, UR28, -R61.reuse ;  /* 0x0000001c27277c23 */ /* 0x100fe2000800083d */
[--C-:B------:R-:W-:Y:S01]  /*3d90*/  FFMA R42, R42, UR28, -R61.reuse ;  /* 0x0000001c2a2a7c23 */ /* 0x100fe2000800083d */
[--C-:B------:R-:W-:Y:S01]  /*3da0*/  FFMA R43, R43, UR28, -R61.reuse ;  /* 0x0000001c2b2b7c23 */ /* 0x100fe2000800083d */
[--C-:B------:R-:W-:Y:S01]  /*3db0*/  FFMA R46, R46, UR28, -R61.reuse ;  /* 0x0000001c2e2e7c23 */ /* 0x100fe2000800083d */
[--C-:B------:R-:W-:Y:S01]  /*3dc0*/  FFMA R47, R47, UR28, -R61.reuse ;  /* 0x0000001c2f2f7c23 */ /* 0x100fe2000800083d */
[--C-:B------:R-:W-:Y:S01]  /*3dd0*/  FFMA R50, R50, UR28, -R61.reuse ;  /* 0x0000001c32327c23 */ /* 0x100fe2000800083d */
[--C-:B------:R-:W-:Y:S01]  /*3de0*/  FFMA R51, R51, UR28, -R61.reuse ;  /* 0x0000001c33337c23 */ /* 0x100fe2000800083d */
[----:B------:R-:W-:Y:S01]  /*3df0*/  FFMA R55, R55, UR28, -R61 ;  /* 0x0000001c37377c23 */ /* 0x000fe2000800083d */
[----:B------:R3:W-:Y:S01]  /*3e00*/  MUFU.EX2 R233, R56 ;  /* 0x0000003800e97308 */ /* 0x0007e20000000800 */
[----:B------:R-:W-:Y:S01]  /*3e10*/  FMUL R69, R69, 1.4426950216293334961 ;  /* 0x3fb8aa3b45457820 */ /* 0x000fe20000400000 */
[----:B------:R-:W-:Y:S01]  /*3e20*/  FMUL R72, R72, 1.4426950216293334961 ;  /* 0x3fb8aa3b48487820 */ /* 0x000fe20000400000 */
[----:B------:R-:W-:Y:S01]  /*3e30*/  FMUL R73, R73, 1.4426950216293334961 ;  /* 0x3fb8aa3b49497820 */ /* 0x000fe20000400000 */
[----:B------:R-:W-:Y:S01]  /*3e40*/  FMUL R77, R77, 1.4426950216293334961 ;  /* 0x3fb8aa3b4d4d7820 */ /* 0x000fe20000400000 */
[----:B------:R-:W-:Y:S01]  /*3e50*/  FMUL R85, R85, 1.4426950216293334961 ;  /* 0x3fb8aa3b55557820 */ /* 0x000fe20000400000 */
[----:B------:R-:W-:Y:S01]  /*3e60*/  FMUL R252, R252, 1.4426950216293334961 ;  /* 0x3fb8aa3bfcfc7820 */ /* 0x000fe20000400000 */
[----:B------:R-:W-:Y:S01]  /*3e70*/  FMUL R78, R78, 1.4426950216293334961 ;  /* 0x3fb8aa3b4e4e7820 */ /* 0x000fe20000400000 */
[----:B------:R4:W-:Y:S01]  /*3e80*/  MUFU.EX2 R236, R57 ;  /* 0x0000003900ec7308 */ /* 0x0009e20000000800 */
[----:B---3--:R-:W-:Y:S01]  /*3e90*/  FMUL R56, R80, 1.4426950216293334961 ;  /* 0x3fb8aa3b50387820 */ /* 0x008fe20000400000 */
[----:B------:R-:W-:Y:S01]  /*3ea0*/  FMUL R79, R79, 1.4426950216293334961 ;  /* 0x3fb8aa3b4f4f7820 */ /* 0x000fe20000400000 */
[----:B------:R-:W-:Y:S01]  /*3eb0*/  FMUL R82, R82, 1.4426950216293334961 ;  /* 0x3fb8aa3b52527820 */ /* 0x000fe20000400000 */
[----:B------:R-:W-:Y:S01]  /*3ec0*/  FMUL R83, R83, 1.4426950216293334961 ;  /* 0x3fb8aa3b53537820 */ /* 0x000fe20000400000 */
[----:B------:R-:W-:Y:S01]  /*3ed0*/  FMUL R24, R24, 1.4426950216293334961 ;  /* 0x3fb8aa3b18187820 */ /* 0x000fe20000400000 */
[----:B------:R3:W-:Y:S02]  /*3ee0*/  STL [R1+0xb0], R195 ;  /* 0x0000b0c301007387 */ /* 0x0007e40000100800 */
[----:B------:R-:W-:Y:S01]  /*3ef0*/  MUFU.EX2 R190, R227 ;  /* 0x000000e300be7308 */ /* 0x000fe20000000800 */
[----:B----4-:R-:W-:Y:S01]  /*3f00*/  FMUL R57, R81, 1.4426950216293334961 ;  /* 0x3fb8aa3b51397820 */ /* 0x010fe20000400000 */
[----:B------:R-:W-:Y:S01]  /*3f10*/  FMUL R29, R29, 1.4426950216293334961 ;  /* 0x3fb8aa3b1d1d7820 */ /* 0x000fe20000400000 */
[----:B------:R-:W-:Y:S01]  /*3f20*/  FMUL R32, R32, 1.4426950216293334961 ;  /* 0x3fb8aa3b20207820 */ /* 0x000fe20000400000 */
[----:B------:R-:W-:Y:S01]  /*3f30*/  FMUL R33, R33, 1.4426950216293334961 ;  /* 0x3fb8aa3b21217820 */ /* 0x000fe20000400000 */
[----:B------:R-:W-:-:S03]  /*3f40*/  FMUL R36, R36, 1.4426950216293334961 ;  /* 0x3fb8aa3b24247820 */ /* 0x000fc60000400000 */
[----:B------:R-:W-:Y:S01]  /*3f50*/  MUFU.EX2 R9, R9 ;  /* 0x0000000900097308 */ /* 0x000fe20000000800 */
[----:B------:R-:W-:Y:S01]  /*3f60*/  FMUL R37, R37, 1.4426950216293334961 ;  /* 0x3fb8aa3b25257820 */ /* 0x000fe20000400000 */
[----:B------:R-:W-:Y:S01]  /*3f70*/  FMUL R40, R40, 1.4426950216293334961 ;  /* 0x3fb8aa3b28287820 */ /* 0x000fe20000400000 */
[----:B------:R-:W-:Y:S01]  /*3f80*/  FMUL R41, R41, 1.4426950216293334961 ;  /* 0x3fb8aa3b29297820 */ /* 0x000fe20000400000 */
[----:B------:R-:W-:Y:S01]  /*3f90*/  FMUL R44, R44, 1.4426950216293334961 ;  /* 0x3fb8aa3b2c2c7820 */ /* 0x000fe20000400000 */
[----:B------:R-:W-:Y:S01]  /*3fa0*/  FMUL R45, R45, 1.4426950216293334961 ;  /* 0x3fb8aa3b2d2d7820 */ /* 0x000fe20000400000 */
[-C--:B------:R-:W-:Y:S01]  /*3fb0*/  FMUL R88, R88, R64.reuse ;  /* 0x0000004058587220 */ /* 0x080fe20000400000 */
[-C--:B------:R-:W-:Y:S01]  /*3fc0*/  FMUL R89, R89, R64.reuse ;  /* 0x0000004059597220 */ /* 0x080fe20000400000 */
[----:B------:R4:W-:Y:S01]  /*3fd0*/  MUFU.EX2 R237, R60 ;  /* 0x0000003c00ed7308 */ /* 0x0009e20000000800 */
        /* <DEDUP_REMOVED lines=8> */
[----:B----4-:R-:W-:Y:S01]  /*4060*/  FMUL R60, R84, 1.4426950216293334961 ;  /* 0x3fb8aa3b543c7820 */ /* 0x010fe20000400000 */
[----:B------:R-:W-:Y:S01]  /*4070*/  FMUL R30, R30, 1.4426950216293334961 ;  /* 0x3fb8aa3b1e1e7820 */ /* 0x000fe20000400000 */
[----:B------:R-:W-:Y:S01]  /*4080*/  FMUL R31, R31, 1.4426950216293334961 ;  /* 0x3fb8aa3b1f1f7820 */ /* 0x000fe20000400000 */
[----:B------:R-:W-:Y:S01]  /*4090*/  FMUL R34, R34, 1.4426950216293334961 ;  /* 0x3fb8aa3b22227820 */ /* 0x000fe20000400000 */
[----:B------:R-:W-:Y:S01]  /*40a0*/  FMUL R35, R35, 1.4426950216293334961 ;  /* 0x3fb8aa3b23237820 */ /* 0x000fe20000400000 */
[----:B------:R-:W-:Y:S01]  /*40b0*/  FMUL R38, R38, 1.4426950216293334961 ;  /* 0x3fb8aa3b26267820 */ /* 0x000fe20000400000 */
[----:B------:R-:W-:Y:S01]  /*40c0*/  FMUL R39, R39, 1.4426950216293334961 ;  /* 0x3fb8aa3b27277820 */ /* 0x000fe20000400000 */
[----:B------:R-:W-:Y:S01]  /*40d0*/  FMUL R42, R42, 1.4426950216293334961 ;  /* 0x3fb8aa3b2a2a7820 */ /* 0x000fe20000400000 */
[----:B-1----:R-:W-:Y:S01]  /*40e0*/  FMUL R86, R87, 1.4426950216293334961 ;  /* 0x3fb8aa3b57567820 */ /* 0x002fe20000400000 */
[----:B------:R-:W-:Y:S01]  /*40f0*/  FMUL R43, R43, 1.4426950216293334961 ;  /* 0x3fb8aa3b2b2b7820 */ /* 0x000fe20000400000 */
[----:B------:R-:W-:Y:S01]  /*4100*/  FMUL R46, R46, 1.4426950216293334961 ;  /* 0x3fb8aa3b2e2e7820 */ /* 0x000fe20000400000 */
[----:B------:R-:W-:Y:S01]  /*4110*/  FMUL R47, R47, 1.4426950216293334961 ;  /* 0x3fb8aa3b2f2f7820 */ /* 0x000fe20000400000 */
[----:B------:R-:W-:Y:S01]  /*4120*/  FMUL R50, R50, 1.4426950216293334961 ;  /* 0x3fb8aa3b32327820 */ /* 0x000fe20000400000 */
[----:B------:R-:W-:Y:S01]  /*4130*/  FMUL R51, R51, 1.4426950216293334961 ;  /* 0x3fb8aa3b33337820 */ /* 0x000fe20000400000 */
[----:B------:R-:W-:Y:S01]  /*4140*/  FMUL R55, R55, 1.4426950216293334961 ;  /* 0x3fb8aa3b37377820 */ /* 0x000fe20000400000 */
[----:B0-----:R-:W0:Y:S01]  /*4150*/  MUFU.EX2 R8, R24 ;  /* 0x0000001800087308 */ /* 0x001e220000000800 */
[-C--:B------:R-:W-:Y:S01]  /*4160*/  FMUL R96, R96, R64.reuse ;  /* 0x0000004060607220 */ /* 0x080fe20000400000 */
[-C--:B------:R-:W-:Y:S01]  /*4170*/  FMUL R97, R97, R64.reuse ;  /* 0x0000004061617220 */ /* 0x080fe20000400000 */
[-C--:B------:R-:W-:Y:S01]  /*4180*/  FMUL R100, R100, R64.reuse ;  /* 0x0000004064647220 */ /* 0x080fe20000400000 */
[-C--:B------:R-:W-:Y:S01]  /*4190*/  FMUL R101, R101, R64.reuse ;  /* 0x0000004065657220 */ /* 0x080fe20000400000 */
[-C--:B------:R-:W-:Y:S01]  /*41a0*/  FMUL R104, R104, R64.reuse ;  /* 0x0000004068687220 */ /* 0x080fe20000400000 */
[-C--:B------:R-:W-:Y:S01]  /*41b0*/  FMUL R105, R105, R64.reuse ;  /* 0x0000004069697220 */ /* 0x080fe20000400000 */
[-C--:B------:R-:W-:Y:S01]  /*41c0*/  FMUL R108, R108, R64.reuse ;  /* 0x000000406c6c7220 */ /* 0x080fe20000400000 */
[----:B---3--:R-:W1:Y:S01]  /*41d0*/  MUFU.EX2 R195, R225 ;  /* 0x000000e100c37308 */ /* 0x008e620000000800 */
[-C--:B------:R-:W-:Y:S01]  /*41e0*/  FMUL R109, R109, R64.reuse ;  /* 0x000000406d6d7220 */ /* 0x080fe20000400000 */
[-C--:B------:R-:W-:Y:S01]  /*41f0*/  FMUL R112, R112, R64.reuse ;  /* 0x0000004070707220 */ /* 0x080fe20000400000 */
[-C--:B------:R-:W-:Y:S01]  /*4200*/  FMUL R113, R113, R64.reuse ;  /* 0x0000004071717220 */ /* 0x080fe20000400000 */
[-C--:B------:R-:W-:Y:S01]  /*4210*/  FMUL R116, R116, R64.reuse ;  /* 0x0000004074747220 */ /* 0x080fe20000400000 */
[----:B------:R-:W-:Y:S01]  /*4220*/  FMUL R117, R117, R64 ;  /* 0x0000004075757220 */ /* 0x000fe20000400000 */
[----:B------:R-:W-:Y:S01]  /*4230*/  F2FP.F16.F32.PACK_AB R25, R68, R65 ;  /* 0x000000414419723e */ /* 0x000fe200000000ff */
[----:B------:R3:W5:Y:S01]  /*4240*/  LDL.LU R194, [R1+0xb4] ;  /* 0x0000b40001c27983 */ /* 0x0007620000300800 */
[----:B------:R-:W-:Y:S01]  /*4250*/  MUFU.EX2 R248, R69 ;  /* 0x0000004500f87308 */ /* 0x000fe20000000800 */
[----:B------:R-:W4:Y:S07]  /*4260*/  LDC R210, c[0x0][0x280] ;  /* 0x0000a000ffd27b82 */ /* 0x000f2e0000000800 */
[----:B------:R-:W-:Y:S08]  /*4270*/  MUFU.EX2 R249, R72 ;  /* 0x0000004800f97308 */ /* 0x000ff00000000800 */
[----:B------:R-:W-:Y:S08]  /*4280*/  MUFU.EX2 R4, R73 ;  /* 0x0000004900047308 */ /* 0x000ff00000000800 */
[----:B------:R-:W-:Y:S08]  /*4290*/  MUFU.EX2 R163, R77 ;  /* 0x0000004d00a37308 */ /* 0x000ff00000000800 */
[----:B------:R-:W-:Y:S08]  /*42a0*/  MUFU.EX2 R0, R85 ;  /* 0x0000005500007308 */ /* 0x000ff00000000800 */
[----:B------:R-:W2:Y:S08]  /*42b0*/  MUFU.EX2 R186, R29 ;  /* 0x0000001d00ba7308 */ /* 0x000eb00000000800 */
[----:B------:R-:W-:Y:S08]  /*42c0*/  MUFU.EX2 R187, R32 ;  /* 0x0000002000bb7308 */ /* 0x000ff00000000800 */
[----:B------:R-:W3:Y:S08]  /*42d0*/  MUFU.EX2 R182, R33 ;  /* 0x0000002100b67308 */ /* 0x000ef00000000800 */
[----:B------:R-:W-:Y:S08]  /*42e0*/  MUFU.EX2 R183, R36 ;  /* 0x0000002400b77308 */ /* 0x000ff00000000800 */
[----:B------:R-:W4:Y:S08]  /*42f0*/  MUFU.EX2 R178, R37 ;  /* 0x0000002500b27308 */ /* 0x000f300000000800 */
        /* <DEDUP_REMOVED lines=8> */
[----:B------:R3:W4:Y:S08]  /*4380*/  MUFU.EX2 R5, R28 ;  /* 0x0000001c00057308 */ /* 0x0007300000000800 */
[----:B------:R-:W-:Y:S08]  /*4390*/  MUFU.EX2 R56, R56 ;  /* 0x0000003800387308 */ /* 0x000ff00000000800 */
[----:B------:R-:W4:Y:S08]  /*43a0*/  MUFU.EX2 R57, R57 ;  /* 0x0000003900397308 */ /* 0x000f300000000800 */
[----:B------:R-:W4:Y:S08]  /*43b0*/  MUFU.EX2 R60, R60 ;  /* 0x0000003c003c7308 */ /* 0x000f300000000800 */
[----:B------:R4:W-:Y:S08]  /*43c0*/  MUFU.EX2 R69, R30 ;  /* 0x0000001e00457308 */ /* 0x0009f00000000800 */
        /* <DEDUP_REMOVED lines=11> */
[----:B------:R-:W-:Y:S08]  /*4480*/  MUFU.EX2 R252, R252 ;  /* 0x000000fc00fc7308 */ /* 0x000ff00000000800 */
[----:B------:R-:W4:Y:S08]  /*4490*/  MUFU.EX2 R58, R55 ;  /* 0x00000037003a7308 */ /* 0x000f300000000800 */
[----:B------:R-:W-:Y:S08]  /*44a0*/  MUFU.EX2 R78, R78 ;  /* 0x0000004e004e7308 */ /* 0x000ff00000000800 */
[----:B------:R-:W4:Y:S08]  /*44b0*/  MUFU.EX2 R79, R79 ;  /* 0x0000004f004f7308 */ /* 0x000f300000000800 */
[----:B------:R-:W-:Y:S08]  /*44c0*/  MUFU.EX2 R82, R82 ;  /* 0x0000005200527308 */ /* 0x000ff00000000800 */
[----:B------:R-:W4:Y:S08]  /*44d0*/  MUFU.EX2 R83, R83 ;  /* 0x0000005300537308 */ /* 0x000f300000000800 */
[----:B------:R-:W4:Y:S01]  /*44e0*/  MUFU.EX2 R86, R86 ;  /* 0x0000005600567308 */ /* 0x000f220000000800 */
[-C--:B0-----:R-:W-:Y:S01]  /*44f0*/  FMUL R90, R90, R8.reuse ;  /* 0x000000085a5a7220 */ /* 0x081fe20000400000 */
[-C--:B------:R-:W-:Y:S01]  /*4500*/  FMUL R91, R91, R8.reuse ;  /* 0x000000085b5b7220 */ /* 0x080fe20000400000 */
        /* <DEDUP_REMOVED lines=13> */
[----:B------:R-:W-:Y:S01]  /*45e0*/  FMUL R119, R119, R8 ;  /* 0x0000000877777220 */ /* 0x000fe20000400000 */
[----:B-1----:R-:W-:-:S02]  /*45f0*/  F2FP.F16.F32.PACK_AB R24, R195, R190 ;  /* 0x000000bec318723e */ /* 0x002fc400000000ff */
[----:B--2---:R-:W-:Y:S02]  /*4600*/  F2FP.F16.F32.PACK_AB R26, R186, R191 ;  /* 0x000000bfba1a723e */ /* 0x004fe400000000ff */
[----:B---3--:R-:W-:Y:S02]  /*4610*/  F2FP.F16.F32.PACK_AB R28, R182, R187 ;  /* 0x000000bbb61c723e */ /* 0x008fe400000000ff */
[----:B----4-:R-:W-:Y:S02]  /*4620*/  F2FP.F16.F32.PACK_AB R30, R178, R183 ;  /* 0x000000b7b21e723e */ /* 0x010fe400000000ff */
[----:B------:R-:W-:Y:S02]  /*4630*/  F2FP.F16.F32.PACK_AB R32, R174, R179 ;  /* 0x000000b3ae20723e */ /* 0x000fe400000000ff */
[----:B------:R-:W-:Y:S02]  /*4640*/  F2FP.F16.F32.PACK_AB R34, R170, R175 ;  /* 0x000000afaa22723e */ /* 0x000fe400000000ff */
[----:B------:R-:W-:-:S02]  /*4650*/  F2FP.F16.F32.PACK_AB R36, R166, R171 ;  /* 0x000000aba624723e */ /* 0x000fc400000000ff */
[----:B------:R-:W-:Y:S02]  /*4660*/  F2FP.F16.F32.PACK_AB R38, R232, R167 ;  /* 0x000000a7e826723e */ /* 0x000fe400000000ff */
[----:B------:R-:W-:Y:S02]  /*4670*/  F2FP.F16.F32.PACK_AB R40, R236, R233 ;  /* 0x000000e9ec28723e */ /* 0x000fe400000000ff */
[----:B------:R-:W-:Y:S02]  /*4680*/  F2FP.F16.F32.PACK_AB R42, R240, R237 ;  /* 0x000000edf02a723e */ /* 0x000fe400000000ff */
        /* <DEDUP_REMOVED lines=20> */
[----:B------:R-:W-:Y:S01]  /*47d0*/  F2FP.F16.F32.PACK_AB R55, R86, R6 ;  /* 0x000000065637723e */ /* 0x000fe200000000ff */
[----:B------:R-:W-:Y:S06]  /*47e0*/  BAR.SYNC.DEFER_BLOCKING 0x0 ;  /* 0x0000000000007b1d */ /* 0x000fec0000010000 */
[----:B------:R-:W-:-:S06]  /*47f0*/  WARPGROUP.ARRIVE ;  /* 0x00000000000079c5 */ /* 0x000fcc0000000000 */
[----:B------:R-:W-:Y:S01]  /*4800*/  HGMMA.64x64x16.F32 R88, R24, gdesc[UR16], R88 ;  /* 0x00e0001018587df0 */ /* 0x000fe20008700858 */
[----:B------:R-:W-:Y:S02]  /*4810*/  FADD R87, R190, R195 ;  /* 0x000000c3be577221 */ /* 0x000fe40000000000 */
[----:B------:R0:W5:Y:S01]  /*4820*/  LDL.LU R195, [R1+0xb0] ;  /* 0x0000b00001c37983 */ /* 0x0001620000300800 */
[----:B------:R-:W-:Y:S01]  /*4830*/  HGMMA.64x64x16.F32 R88, R28, gdesc[UR8], R88 ;  /* 0x00e000081c587df0 */ /* 0x000fe20008700858 */
[----:B------:R-:W-:Y:S02]  /*4840*/  FADD R87, R191, R87 ;  /* 0x00000057bf577221 */ /* 0x000fe40000000000 */
[----:B------:R0:W5:Y:S02]  /*4850*/  LDL.LU R190, [R1+0xac] ;  /* 0x0000ac0001be7983 */ /* 0x0001640000300800 */
[----:B------:R-:W-:Y:S02]  /*4860*/  FADD R87, R186, R87 ;  /* 0x00000057ba577221 */ /* 0x000fe40000000000 */
[----:B------:R0:W5:Y:S02]  /*4870*/  LDL.LU R191, [R1+0xa8] ;  /* 0x0000a80001bf7983 */ /* 0x0001640000300800 */
[----:B------:R-:W-:-:S02]  /*4880*/  FADD R87, R187, R87 ;  /* 0x00000057bb577221 */ /* 0x000fc40000000000 */
[----:B------:R0:W5:Y:S02]  /*4890*/  LDL.LU R186, [R1+0xa4] ;  /* 0x0000a40001ba7983 */ /* 0x0001640000300800 */
        /* <DEDUP_REMOVED lines=38> */
[----:B------:R0:W5:Y:S01]  /*4b00*/  LDL.LU R245, [R1+0x58] ;  /* 0x0000580001f57983 */ /* 0x0001620000300800 */
[----:B------:R-:W-:Y:S01]  /*4b10*/  HGMMA.64x64x16.F32 R88, R36, gdesc[UR12], R88 ;  /* 0x00e0000c24587df0 */ /* 0x000fe20008700858 */
[----:B------:R-:W-:Y:S02]  /*4b20*/  FADD R87, R249, R87 ;  /* 0x00000057f9577221 */ /* 0x000fe40000000000 */
[----:B------:R0:W5:Y:S02]  /*4b30*/  LDL.LU R248, [R1+0x54] ;  /* 0x0000540001f87983 */ /* 0x0001640000300800 */
[----:B------:R-:W-:-:S02]  /*4b40*/  FADD R87, R4, R87 ;  /* 0x0000005704577221 */ /* 0x000fc40000000000 */
[----:B------:R-:W2:Y:S02]  /*4b50*/  LDL R162, [R1+0x40] ;  /* 0x0000400001a27983 */ /* 0x000ea40000100800 */
[----:B------:R-:W-:Y:S02]  /*4b60*/  FADD R87, R5, R87 ;  /* 0x0000005705577221 */ /* 0x000fe40000000000 */
[----:B------:R0:W5:Y:S02]  /*4b70*/  LDL.LU R249, [R1+0x50] ;  /* 0x0000500001f97983 */ /* 0x0001640000300800 */
[----:B------:R-:W-:Y:S02]  /*4b80*/  FADD R87, R163, R87 ;  /* 0x00000057a3577221 */ /* 0x000fe40000000000 */
[----:B------:R-:W3:Y:S04]  /*4b90*/  LDL.LU R4, [R1+0x4c] ;  /* 0x00004c0001047983 */ /* 0x000ee80000300800 */
[----:B------:R-:W4:Y:S04]  /*4ba0*/  LDL.LU R5, [R1+0x48] ;  /* 0x0000480001057983 */ /* 0x000f280000300800 */
[----:B------:R-:W4:Y:S01]  /*4bb0*/  LDL.LU R163, [R1+0x44] ;  /* 0x0000440001a37983 */ /* 0x000f220000300800 */
[----:B------:R-:W-:Y:S01]  /*4bc0*/  HGMMA.64x64x16.F32 R88, R40, gdesc[UR24], R88 ;  /* 0x00e0001828587df0 */ /* 0x000fe20008700858 */
[----:B------:R-:W-:-:S04]  /*4bd0*/  FADD R65, R65, R68 ;  /* 0x0000004441417221 */ /* 0x000fc80000000000 */
[----:B------:R-:W-:-:S04]  /*4be0*/  FADD R65, R69, R65 ;  /* 0x0000004145417221 */ /* 0x000fc80000000000 */
[----:B------:R-:W-:-:S04]  /*4bf0*/  FADD R65, R72, R65 ;  /* 0x0000004148417221 */ /* 0x000fc80000000000 */
[----:B------:R-:W-:-:S04]  /*4c00*/  FADD R65, R73, R65 ;  /* 0x0000004149417221 */ /* 0x000fc80000000000 */
[----:B------:R-:W-:-:S04]  /*4c10*/  FADD R65, R76, R65 ;  /* 0x000000414c417221 */ /* 0x000fc80000000000 */
[----:B------:R-:W-:Y:S01]  /*4c20*/  FADD R65, R77, R65 ;  /* 0x000000414d417221 */ /* 0x000fe20000000000 */
[----:B------:R-:W-:Y:S03]  /*4c30*/  HGMMA.64x64x16.F32 R88, R44, gdesc[UR28], R88 ;  /* 0x00e0001c2c587df0 */ /* 0x000fe60008700858 */
[----:B------:R-:W-:-:S04]  /*4c40*/  FADD R65, R80, R65 ;  /* 0x0000004150417221 */ /* 0x000fc80000000000 */
        /* <DEDUP_REMOVED lines=21> */
[----:B------:R-:W-:-:S03]  /*4da0*/  FADD R56, R56, R87 ;  /* 0x0000005738387221 */ /* 0x000fc60000000000 */
[----:B------:R-:W-:Y:S01]  /*4db0*/  FADD R82, R82, R79 ;  /* 0x0000004f52527221 */ /* 0x000fe20000000000 */
[----:B------:R-:W-:-:S03]  /*4dc0*/  FADD R57, R57, R56 ;  /* 0x0000003839397221 */ /* 0x000fc60000000000 */
[----:B------:R-:W-:Y:S01]  /*4dd0*/  FADD R83, R83, R82 ;  /* 0x0000005253537221 */ /* 0x000fe20000000000 */
[----:B------:R-:W-:-:S03]  /*4de0*/  FADD R57, R60, R57 ;  /* 0x000000393c397221 */ /* 0x000fc60000000000 */
[----:B------:R-:W-:Y:S01]  /*4df0*/  FADD R83, R6, R83 ;  /* 0x0000005306537221 */ /* 0x000fe20000000000 */
[----:B------:R-:W-:-:S03]  /*4e00*/  FADD R57, R0, R57 ;  /* 0x0000003900397221 */ /* 0x000fc60000000000 */
[----:B------:R-:W-:Y:S02]  /*4e10*/  FADD R83, R86, R83 ;  /* 0x0000005356537221 */ /* 0x000fe40000000000 */
[----:B------:R-:W1:Y:S01]  /*4e20*/  SHFL.BFLY PT, R0, R57, 0x2, 0x1f ;  /* 0x0c401f0039007f89 */ /* 0x000e6200000e0000 */
[----:B------:R-:W-:Y:S03]  /*4e30*/  HGMMA.64x64x16.F32 R88, R52, gdesc[UR36], R88, gsb0 ;  /* 0x00e0002434587df0 */ /* 0x000fe60008000858 */
[----:B------:R-:W0:Y:S01]  /*4e40*/  SHFL.BFLY PT, R6, R83, 0x2, 0x1f ;  /* 0x0c401f0053067f89 */ /* 0x000e2200000e0000 */
[----:B-1----:R-:W-:-:S05]  /*4e50*/  FADD R0, R57, R0 ;  /* 0x0000000039007221 */ /* 0x002fca0000000000 */
[----:B------:R-:W1:Y:S01]  /*4e60*/  SHFL.BFLY PT, R9, R0, 0x1, 0x1f ;  /* 0x0c201f0000097f89 */ /* 0x000e6200000e0000 */
[----:B0-----:R-:W-:-:S05]  /*4e70*/  FADD R6, R83, R6 ;  /* 0x0000000653067221 */ /* 0x001fca0000000000 */
[----:B------:R-:W0:Y:S01]  /*4e80*/  SHFL.BFLY PT, R59, R6, 0x1, 0x1f ;  /* 0x0c201f00063b7f89 */ /* 0x000e2200000e0000 */
[----:B------:R-:W-:-:S06]  /*4e90*/  UIADD3 UR4, UR4, 0x80, URZ ;  /* 0x0000008004047890 */ /* 0x000fcc000fffe03f */
[----:B------:R-:W-:Y:S01]  /*4ea0*/  ISETP.LE.AND P0, PT, R210, UR4, PT ;  /* 0x00000004d2007c0c */ /* 0x000fe2000bf03270 */
[----:B-1----:R-:W-:Y:S01]  /*4eb0*/  FADD R9, R0, R9 ;  /* 0x0000000900097221 */ /* 0x002fe20000000000 */
[----:B------:R-:W-:Y:S01]  /*4ec0*/  MOV R0, R7 ;  /* 0x0000000700007202 */ /* 0x000fe20000000f00 */
[----:B--2---:R-:W-:Y:S02]  /*4ed0*/  IMAD R3, R162, 0x80, R3 ;  /* 0x00000080a2037824 */ /* 0x004fe400078e0203 */
[----:B---3--:R-:W-:Y:S01]  /*4ee0*/  FFMA R4, R64, R4, R9 ;  /* 0x0000000440047223 */ /* 0x008fe20000000009 */
[----:B0-----:R-:W-:Y:S01]  /*4ef0*/  FADD R59, R6, R59 ;  /* 0x0000003b063b7221 */ /* 0x001fe20000000000 */
[----:B------:R-:W-:-:S03]  /*4f00*/  IMAD.MOV.U32 R6, RZ, RZ, R61 ;  /* 0x000000ffff067224 */ /* 0x000fc600078e003d */
[----:B----4-:R-:W-:Y:S01]  /*4f10*/  FFMA R5, R8, R5, R59 ;  /* 0x0000000508057223 */ /* 0x010fe2000000003b */
[----:B------:R-:W-:Y:S01]  /*4f20*/  LEA R2, R163, R2, 0x7 ;  /* 0x00000002a3027211 */ /* 0x000fe200078e38ff */
[----:B------:R-:W-:Y:S02]  /*4f30*/  WARPGROUP.DEPBAR.LE gsb0, 0x0 ;  /* 0x00008000000079c5 */ /* 0x000fe40000010000 */
[----:B------:R-:W-:Y:S05]  /*4f40*/  @!P0 BRA `(.L_x_1) ;  /* 0xffffffcc00b08947 */ /* 0x000fea000383ffff */
.L_x_0:
[----:B------:R-:W-:Y:S01]  /*4f50*/  MOV R57, R5 ;  /* 0x0000000500397202 */ /* 0x000fe20000000f00 */
[----:B------:R-:W-:Y:S01]  /*4f60*/  FMUL R0, R119, 0.25 ;  /* 0x3e80000077007820 */ /* 0x000fe20000400000 */
[----:B-1----:R-:W-:Y:S01]  /*4f70*/  FMUL R2, R115, 0.25 ;  /* 0x3e80000073027820 */ /* 0x002fe20000400000 */
[----:B------:R-:W-:Y:S01]  /*4f80*/  FMUL R5, R114, 0.25 ;  /* 0x3e80000072057820 */ /* 0x000fe20000400000 */
[----:B------:R-:W-:Y:S01]  /*4f90*/  FSETP.GT.AND P0, PT, |R57|, 8.50705917302346158658e+37, PT ;  /* 0x7e8000003900780b */ /* 0x000fe20003f04200 */
[----:B------:R-:W-:Y:S01]  /*4fa0*/  FMUL R3, R118, 0.25 ;  /* 0x3e80000076037820 */ /* 0x000fe20000400000 */
[----:B------:R-:W0:Y:S01]  /*4fb0*/  S2R R211, SR_TID.X ;  /* 0x0000000000d37919 */ /* 0x000e220000002100 */
[----:B------:R-:W-:Y:S01]  /*4fc0*/  IMAD.MOV.U32 R59, RZ, RZ, R4 ;  /* 0x000000ffff3b7224 */ /* 0x000fe200078e0004 */
[----:B------:R-:W-:Y:S01]  /*4fd0*/  FSEL R119, R0, R119, P0 ;  /* 0x0000007700777208 */ /* 0x000fe20000000000 */
[----:B------:R-:W-:Y:S01]  /*4fe0*/  FMUL R0, R111, 0.25 ;  /* 0x3e8000006f007820 */ /* 0x000fe20000400000 */
        /* <DEDUP_REMOVED lines=16> */
[----:B------:R-:W-:Y:S01]  /*50f0*/  FSETP.GT.AND P1, PT, |R59|, 8.50705917302346158658e+37, PT ;  /* 0x7e8000003b00780b */ /* 0x000fe20003f24200 */
[----:B------:R-:W1:Y:S01]  /*5100*/  LDC R66, c[0x0][0x278] ;  /* 0x00009e00ff427b82 */ /* 0x000e620000000800 */
        /* <DEDUP_REMOVED lines=30> */
[----:B0-----:R-:W-:Y:S01]  /*52f0*/  LOP3.LUT R0, R211, 0x7, RZ, 0xc0, !PT ;  /* 0x00000007d3007812 */ /* 0x001fe200078ec0ff */
[----:B------:R-:W-:Y:S01]  /*5300*/  FMUL R6, R103, 0.25 ;  /* 0x3e80000067067820 */ /* 0x000fe20000400000 */
[----:B------:R-:W-:Y:S01]  /*5310*/  FSEL R27, R3, R104, P1 ;  /* 0x00000068031b7208 */ /* 0x000fe20000800000 */
[----:B------:R-:W-:Y:S01]  /*5320*/  FMUL R3, R96, 0.25 ;  /* 0x3e80000060037820 */ /* 0x000fe20000400000 */
[----:B------:R-:W-:Y:S01]  /*5330*/  FSEL R97, R2, R97, P1 ;  /* 0x0000006102617208 */ /* 0x000fe20000800000 */
[----:B------:R-:W-:Y:S01]  /*5340*/  FMUL R2, R89, 0.25 ;  /* 0x3e80000059027820 */ /* 0x000fe20000400000 */
[----:B------:R-:W-:Y:S01]  /*5350*/  FSEL R39, R5, R92, P1 ;  /* 0x0000005c05277208 */ /* 0x000fe20000800000 */
[----:B------:R-:W0:Y:S01]  /*5360*/  S2R R162, SR_CTAID.X ;  /* 0x0000000000a27919 */ /* 0x000e220000002500 */
[----:B------:R-:W-:Y:S01]  /*5370*/  LEA R5, R0, UR7, 0x4 ;  /* 0x0000000700057c11 */ /* 0x000fe2000f8e20ff */
[----:B------:R-:W-:Y:S01]  /*5380*/  ULDC.64 UR4, c[0x0][0x270] ;  /* 0x00009c0000047ab9 */ /* 0x000fe20000000a00 */
[----:B------:R-:W-:Y:S01]  /*5390*/  FSEL R35, R3, R96, P1 ;  /* 0x0000006003237208 */ /* 0x000fe20000800000 */
[----:B------:R-:W-:Y:S01]  /*53a0*/  FMUL R3, R88, 0.25 ;  /* 0x3e80000058037820 */ /* 0x000fe20000400000 */
[C---:B------:R-:W-:Y:S01]  /*53b0*/  LOP3.LUT R8, R211.reuse, 0x8, RZ, 0xc0, !PT ;  /* 0x00000008d3087812 */ /* 0x040fe200078ec0ff */
[--C-:B------:R-:W-:Y:S01]  /*53c0*/  IMAD R4, R0, -0x8, R5.reuse ;  /* 0xfffffff800047824 */ /* 0x100fe200078e0205 */
[----:B------:R-:W-:Y:S01]  /*53d0*/  FSEL R89, R2, R89, P1 ;  /* 0x0000005902597208 */ /* 0x000fe20000800000 */
[----:B------:R-:W-:Y:S01]  /*53e0*/  UIMAD UR4, UR6, UR4, URZ ;  /* 0x00000004060472a4 */ /* 0x000fe2000f8e023f */
[C---:B------:R-:W-:Y:S01]  /*53f0*/  SHF.L.U32 R2, R211.reuse, 0x3, RZ ;  /* 0x00000003d3027819 */ /* 0x040fe200000006ff */
[----:B------:R-:W-:Y:S01]  /*5400*/  IMAD R5, R8, 0x100, R5 ;  /* 0x0000010008057824 */ /* 0x000fe200078e0205 */
[----:B------:R-:W-:-:S02]  /*5410*/  SHF.L.U32 R0, R211, 0x2, RZ ;  /* 0x00000002d3007819 */ /* 0x000fc400000006ff */
[----:B------:R-:W-:Y:S02]  /*5420*/  LOP3.LUT R2, R2, 0x780, RZ, 0xc0, !PT ;  /* 0x0000078002027812 */ /* 0x000fe400078ec0ff */
[----:B------:R-:W-:Y:S02]  /*5430*/  FSEL R43, R3, R88, P1 ;  /* 0x00000058032b7208 */ /* 0x000fe40000800000 */
[----:B------:R-:W-:Y:S01]  /*5440*/  LOP3.LUT R3, R0, 0x1c0, RZ, 0xc0, !PT ;  /* 0x000001c000037812 */ /* 0x000fe200078ec0ff */
[C---:B------:R-:W-:Y:S01]  /*5450*/  FMUL R0, R59.reuse, 8388608 ;  /* 0x4b0000003b007820 */ /* 0x040fe20000400000 */
[----:B------:R-:W-:Y:S02]  /*5460*/  FSETP.GEU.AND P2, PT, R59, 1.175494350822287508e-38, PT ;  /* 0x008000003b00780b */ /* 0x000fe40003f4e000 */
[----:B------:R-:W-:Y:S01]  /*5470*/  IADD3 R64, R2, R5, RZ ;  /* 0x0000000502407210 */ /* 0x000fe20007ffe0ff */
[C---:B------:R-:W-:Y:S01]  /*5480*/  FMUL R2, R57.reuse, 8388608 ;  /* 0x4b00000039027820 */ /* 0x040fe20000400000 */
[----:B------:R-:W-:Y:S01]  /*5490*/  FSETP.GEU.AND P3, PT, R57, 1.175494350822287508e-38, PT ;  /* 0x008000003900780b */ /* 0x000fe20003f6e000 */
[----:B------:R-:W-:Y:S01]  /*54a0*/  IMAD.IADD R19, R3, 0x1, R4 ;  /* 0x0000000103137824 */ /* 0x000fe200078e0204 */
[----:B------:R-:W-:-:S02]  /*54b0*/  FSEL R68, R0, R59, !P2 ;  /* 0x0000003b00447208 */ /* 0x000fc40005000000 */
[----:B------:R-:W-:Y:S02]  /*54c0*/  FSEL R73, R2, R57, !P3 ;  /* 0x0000003902497208 */ /* 0x000fe40005800000 */
[----:B------:R-:W-:Y:S01]  /*54d0*/  FSEL R37, R9, R94, P0 ;  /* 0x0000005e09257208 */ /* 0x000fe20000000000 */
[----:B------:R-:W-:Y:S01]  /*54e0*/  VIADD R0, R68, 0xc0cafb0d ;  /* 0xc0cafb0d44007836 */ /* 0x000fe20000000000 */
[C---:B------:R-:W-:Y:S01]  /*54f0*/  FSETP.GEU.AND P4, PT, |R57|.reuse, 1.175494350822287508e-38, PT ;  /* 0x008000003900780b */ /* 0x040fe20003f8e200 */
[----:B------:R-:W-:Y:S01]  /*5500*/  @P0 FMUL R57, R57, 0.25 ;  /* 0x3e80000039390820 */ /* 0x000fe20000400000 */
[----:B------:R-:W-:Y:S02]  /*5510*/  SHF.R.U32.HI R9, RZ, 0x7, R211 ;  /* 0x00000007ff097819 */ /* 0x000fe400000116d3 */
[----:B------:R-:W-:Y:S02]  /*5520*/  IADD3 R4, R73, -0x3f3504f3, RZ ;  /* 0xc0cafb0d49047810 */ /* 0x000fe40007ffe0ff */
[----:B------:R-:W-:-:S02]  /*5530*/  SGXT.U32 R9, R9, 0x1 ;  /* 0x000000010909781a */ /* 0x000fc40000000000 */
[----:B------:R-:W-:Y:S02]  /*5540*/  FSEL R103, R6, R103, P0 ;  /* 0x0000006706677208 */ /* 0x000fe40000000000 */
[----:B------:R-:W-:Y:S01]  /*5550*/  LOP3.LUT R3, R0, 0xff800000, RZ, 0xc0, !PT ;  /* 0xff80000000037812 */ /* 0x000fe200078ec0ff */
[----:B-1----:R-:W-:Y:S01]  /*5560*/  IMAD R42, R9, R66, RZ ;  /* 0x00000042092a7224 */ /* 0x002fe200078e02ff */
[----:B------:R-:W-:Y:S01]  /*5570*/  LOP3.LUT R6, R4, 0xff800000, RZ, 0xc0, !PT ;  /* 0xff80000004067812 */ /* 0x000fe200078ec0ff */
[----:B------:R-:W-:Y:S01]  /*5580*/  @!P4 FMUL R57, R57, 16777216 ;  /* 0x4b8000003939c820 */ /* 0x000fe20000400000 */
[----:B------:R-:W-:Y:S01]  /*5590*/  FSEL R2, RZ, -23, P2 ;  /* 0xc1b80000ff027808 */ /* 0x000fe20001000000 */
[----:B------:R-:W-:Y:S01]  /*55a0*/  @!P4 FMUL R119, R119, 16777216 ;  /* 0x4b8000007777c820 */ /* 0x000fe20000400000 */
[-C--:B------:R-:W-:Y:S01]  /*55b0*/  I2FP.F32.S32 R5, R3.reuse ;  /* 0x0000000300057245 */ /* 0x080fe20000201400 */
[----:B------:R-:W-:Y:S01]  /*55c0*/  @!P4 FMUL R11, R11, 16777216 ;  /* 0x4b8000000b0bc820 */ /* 0x000fe20000400000 */
[----:B------:R-:W-:Y:S01]  /*55d0*/  FSEL R4, RZ, -23, P3 ;  /* 0xc1b80000ff047808 */ /* 0x000fe20001800000 */
[----:B------:R-:W-:Y:S01]  /*55e0*/  @!P4 FMUL R115, R115, 16777216 ;  /* 0x4b8000007373c820 */ /* 0x000fe20000400000 */
[----:B------:R-:W-:Y:S01]  /*55f0*/  I2FP.F32.S32 R9, R6 ;  /* 0x0000000600097245 */ /* 0x000fe20000201400 */
[----:B------:R-:W-:Y:S01]  /*5600*/  FFMA.FTZ R2, R5, 1.1920928955078125e-07, R2 ;  /* 0x3400000005027823 */ /* 0x000fe20000010002 */
[----:B------:R-:W-:Y:S01]  /*5610*/  IADD3 R3, R68, -R3, RZ ;  /* 0x8000000344037210 */ /* 0x000fe20007ffe0ff */
[----:B------:R-:W-:-:S02]  /*5620*/  IMAD.IADD R6, R73, 0x1, -R6 ;  /* 0x0000000149067824 */ /* 0x000fc400078e0a06 */
[----:B------:R-:W-:Y:S01]  /*5630*/  @!P4 FMUL R15, R15, 16777216 ;  /* 0x4b8000000f0fc820 */ /* 0x000fe20000400000 */
[----:B------:R-:W-:Y:S01]  /*5640*/  FFMA.FTZ R5, R9, 1.1920928955078125e-07, R4 ;  /* 0x3400000009057823 */ /* 0x000fe20000010004 */
[----:B------:R-:W-:Y:S01]  /*5650*/  @!P4 FMUL R111, R111, 16777216 ;  /* 0x4b8000006f6fc820 */ /* 0x000fe20000400000 */
[----:B------:R-:W1:Y:S01]  /*5660*/  MUFU.RCP R4, R57 ;  /* 0x0000003900047308 */ /* 0x000e620000001000 */
[----:B------:R-:W-:Y:S01]  /*5670*/  @!P4 FMUL R17, R17, 16777216 ;  /* 0x4b8000001111c820 */ /* 0x000fe20000400000 */
        /* <DEDUP_REMOVED lines=10> */
[----:B------:R-:W-:Y:S01]  /*5720*/  MOV R9, 0x3dc6b27f ;  /* 0x3dc6b27f00097802 */ /* 0x000fe20000000f00 */
[----:B------:R-:W-:Y:S01]  /*5730*/  FADD R3, R3, -1 ;  /* 0xbf80000003037421 */ /* 0x000fe20000000000 */
[----:B------:R-:W-:Y:S01]  /*5740*/  FADD R6, R6, -1 ;  /* 0xbf80000006067421 */ /* 0x000fe20000000000 */
[----:B------:R-:W-:-:S02]  /*5750*/  LEA.HI R0, R8, R19, RZ, 0x1f ;  /* 0x0000001308007211 */ /* 0x000fc400078ff8ff */
[----:B------:R-:W-:Y:S01]  /*5760*/  FSETP.GEU.AND P0, PT, |R59|, 1.175494350822287508e-38, PT ;  /* 0x008000003b00780b */ /* 0x000fe20003f0e200 */
[C---:B-1----:R-:W-:Y:S01]  /*5770*/  FMUL R119, R4.reuse, R119 ;  /* 0x0000007704777220 */ /* 0x042fe20000400000 */
[C---:B------:R-:W-:Y:S01]  /*5780*/  FMUL R16, R4.reuse, R11 ;  /* 0x0000000b04107220 */ /* 0x040fe20000400000 */
        /* <DEDUP_REMOVED lines=13> */
[----:B------:R-:W-:Y:S01]  /*5860*/  FMUL R41, R4, R41 ;  /* 0x0000002904297220 */ /* 0x000fe20000400000 */
[-C--:B------:R-:W-:Y:S01]  /*5870*/  FFMA.FTZ R4, R3, R9.reuse, -0.16845393180847167969 ;  /* 0xbe2c7f3003047423 */ /* 0x080fe20000010009 */
[C---:B------:R-:W-:Y:S01]  /*5880*/  FFMA.FTZ R9, R6.reuse, R9, -0.16845393180847167969 ;  /* 0xbe2c7f3006097423 */ /* 0x040fe20000010009 */
[----:B------:R-:W-:Y:S01]  /*5890*/  @P1 FMUL R59, R59, 0.25 ;  /* 0x3e8000003b3b1820 */ /* 0x000fe20000400000 */
[----:B------:R-:W-:Y:S01]  /*58a0*/  @!P0 FMUL R93, R93, 16777216 ;  /* 0x4b8000005d5d8820 */ /* 0x000fe20000400000 */
[----:B------:R-:W-:Y:S01]  /*58b0*/  @!P0 FMUL R39, R39, 16777216 ;  /* 0x4b80000027278820 */ /* 0x000fe20000400000 */
[C---:B------:R-:W-:Y:S01]  /*58c0*/  FFMA.FTZ R9, R6.reuse, R9, 0.1716887056827545166 ;  /* 0x3e2fcf2a06097423 */ /* 0x040fe20000010009 */
[----:B------:R-:W-:Y:S01]  /*58d0*/  @!P0 FMUL R59, R59, 16777216 ;  /* 0x4b8000003b3b8820 */ /* 0x000fe20000400000 */
[----:B------:R-:W-:Y:S01]  /*58e0*/  @!P0 FMUL R89, R89, 16777216 ;  /* 0x4b80000059598820 */ /* 0x000fe20000400000 */
[----:B------:R-:W-:Y:S01]  /*58f0*/  @!P0 FMUL R43, R43, 16777216 ;  /* 0x4b8000002b2b8820 */ /* 0x000fe20000400000 */
[C---:B------:R-:W-:Y:S01]  /*5900*/  FFMA.FTZ R9, R6.reuse, R9, -0.17900948226451873779 ;  /* 0xbe374e4306097423 */ /* 0x040fe20000010009 */
[----:B------:R-:W1:Y:S01]  /*5910*/  MUFU.RCP R8, R59 ;  /* 0x0000003b00087308 */ /* 0x000e620000001000 */
[----:B------:R-:W-:Y:S01]  /*5920*/  @!P0 FMUL R13, R13, 16777216 ;  /* 0x4b8000000d0d8820 */ /* 0x000fe20000400000 */
[----:B------:R-:W-:Y:S01]  /*5930*/  @!P0 FMUL R117, R117, 16777216 ;  /* 0x4b80000075758820 */ /* 0x000fe20000400000 */
[C---:B------:R-:W-:Y:S01]  /*5940*/  FFMA.FTZ R9, R6.reuse, R9, 0.20512372255325317383 ;  /* 0x3e520bf406097423 */ /* 0x040fe20000010009 */
[----:B------:R-:W-:Y:S01]  /*5950*/  @!P0 FMUL R113, R113, 16777216 ;  /* 0x4b80000071718820 */ /* 0x000fe20000400000 */
[----:B------:R-:W-:Y:S01]  /*5960*/  @!P0 FMUL R21, R21, 16777216 ;  /* 0x4b80000015158820 */ /* 0x000fe20000400000 */
[----:B------:R-:W-:Y:S01]  /*5970*/  @!P0 FMUL R109, R109, 16777216 ;  /* 0x4b8000006d6d8820 */ /* 0x000fe20000400000 */
[C---:B------:R-:W-:Y:S01]  /*5980*/  FFMA.FTZ R9, R6.reuse, R9, -0.24046532809734344482 ;  /* 0xbe763c8b06097423 */ /* 0x040fe20000010009 */
[----:B------:R-:W-:Y:S01]  /*5990*/  @!P0 FMUL R23, R23, 16777216 ;  /* 0x4b80000017178820 */ /* 0x000fe20000400000 */
[----:B------:R-:W-:Y:S01]  /*59a0*/  @!P0 FMUL R105, R105, 16777216 ;  /* 0x4b80000069698820 */ /* 0x000fe20000400000 */
[----:B------:R-:W-:Y:S01]  /*59b0*/  @!P0 FMUL R27, R27, 16777216 ;  /* 0x4b8000001b1b8820 */ /* 0x000fe20000400000 */
[C---:B------:R-:W-:Y:S01]  /*59c0*/  FFMA.FTZ R9, R6.reuse, R9, 0.28857114911079406738 ;  /* 0x3e93bf9906097423 */ /* 0x040fe20000010009 */
[----:B------:R-:W-:Y:S01]  /*59d0*/  @!P0 FMUL R101, R101, 16777216 ;  /* 0x4b80000065658820 */ /* 0x000fe20000400000 */
[----:B------:R-:W-:Y:S01]  /*59e0*/  @!P0 FMUL R31, R31, 16777216 ;  /* 0x4b8000001f1f8820 */ /* 0x000fe20000400000 */
[----:B------:R-:W-:Y:S01]  /*59f0*/  @!P0 FMUL R97, R97, 16777216 ;  /* 0x4b80000061618820 */ /* 0x000fe20000400000 */
[----:B------:R-:W-:Y:S01]  /*5a00*/  FFMA.FTZ R11, R6, R9, -0.36067417263984680176 ;  /* 0xbeb8aa49060b7423 */ /* 0x000fe20000010009 */
[----:B------:R-:W-:Y:S01]  /*5a10*/  @!P0 FMUL R35, R35, 16777216 ;  /* 0x4b80000023238820 */ /* 0x000fe20000400000 */
[C---:B-1----:R-:W-:Y:S01]  /*5a20*/  FMUL R93, R8.reuse, R93 ;  /* 0x0000005d085d7220 */ /* 0x042fe20000400000 */
[----:B------:R-:W-:Y:S01]  /*5a30*/  FMUL R39, R8, R39 ;  /* 0x0000002708277220 */ /* 0x000fe20000400000 */
[----:B------:R-:W-:Y:S01]  /*5a40*/  FFMA.FTZ R11, R6, R11, 0.48089820146560668945 ;  /* 0x3ef6384a060b7423 */ /* 0x000fe2000001000b */
[C---:B------:R-:W-:Y:S01]  /*5a50*/  FMUL R40, R8.reuse, R43 ;  /* 0x0000002b08287220 */ /* 0x040fe20000400000 */
[C---:B------:R-:W-:Y:S01]  /*5a60*/  FMUL R38, R8.reuse, R89 ;  /* 0x0000005908267220 */ /* 0x040fe20000400000 */
[----:B------:R-:W-:Y:S01]  /*5a70*/  FMUL R17, R8, R13 ;  /* 0x0000000d08117220 */ /* 0x000fe20000400000 */
[----:B------:R-:W-:Y:S01]  /*5a80*/  FFMA.FTZ R11, R6, R11, -0.72134751081466674805 ;  /* 0xbf38aa3b060b7423 */ /* 0x000fe2000001000b */
        /* <DEDUP_REMOVED lines=11> */
[C---:B------:R-:W-:Y:S01]  /*5b40*/  FMUL R13, R6.reuse, R11 ;  /* 0x0000000b060d7220 */ /* 0x040fe20000400000 */
[----:B------:R-:W-:Y:S01]  /*5b50*/  F2FP.F16.F32.PACK_AB R8, R39, R40 ;  /* 0x000000282708723e */ /* 0x000fe200000000ff */
[----:B------:R-:W-:Y:S01]  /*5b60*/  FFMA.FTZ R4, R3, R4, 0.1716887056827545166 ;  /* 0x3e2fcf2a03047423 */ /* 0x000fe20000010004 */
[----:B------:R-:W-:Y:S01]  /*5b70*/  F2FP.F16.F32.PACK_AB R9, R93, R38 ;  /* 0x000000265d09723e */ /* 0x000fe200000000ff */
[----:B------:R-:W-:Y:S01]  /*5b80*/  FMUL R13, R6, R13 ;  /* 0x0000000d060d7220 */ /* 0x000fe20000400000 */
[----:B------:R-:W-:Y:S01]  /*5b90*/  F2FP.F16.F32.PACK_AB R10, R10, R41 ;  /* 0x000000290a0a723e */ /* 0x000fe200000000ff */
[----:B------:R-:W-:Y:S01]  /*5ba0*/  FFMA.FTZ R4, R3, R4, -0.17900948226451873779 ;  /* 0xbe374e4303047423 */ /* 0x000fe20000010004 */
[----:B------:R-:W-:Y:S01]  /*5bb0*/  F2FP.F16.F32.PACK_AB R11, R95, R36 ;  /* 0x000000245f0b723e */ /* 0x000fe200000000ff */
[----:B------:R-:W-:Y:S01]  /*5bc0*/  BAR.SYNC.DEFER_BLOCKING 0x0 ;  /* 0x0000000000007b1d */ /* 0x000fe20000010000 */
[----:B------:R-:W-:Y:S01]  /*5bd0*/  LOP3.LUT R86, R211, 0xff, RZ, 0xc0, !PT ;  /* 0x000000ffd3567812 */ /* 0x000fe200078ec0ff */
[----:B------:R-:W-:Y:S01]  /*5be0*/  FFMA.FTZ R4, R3, R4, 0.20512372255325317383 ;  /* 0x3e520bf403047423 */ /* 0x000fe20000010004 */
[----:B------:R-:W-:-:S02]  /*5bf0*/  LEA R44, R66, R42, 0x1 ;  /* 0x0000002a422c7211 */ /* 0x000fc400078e08ff */
[----:B------:R-:W-:Y:S01]  /*5c00*/  LEA R86, R86, UR7, 0x4 ;  /* 0x0000000756567c11 */ /* 0x000fe2000f8e20ff */
[----:B------:R-:W-:Y:S01]  /*5c10*/  FFMA.FTZ R4, R3, R4, -0.24046532809734344482 ;  /* 0xbe763c8b03047423 */ /* 0x000fe20000010004 */
[----:B------:R-:W-:Y:S01]  /*5c20*/  F2FP.F16.F32.PACK_AB R100, R31, R34 ;  /* 0x000000221f64723e */ /* 0x000fe200000000ff */
[C---:B------:R-:W-:Y:S01]  /*5c30*/  IMAD R45, R66.reuse, 0x2, R44 ;  /* 0x00000002422d7824 */ /* 0x040fe200078e022c */
[----:B------:R-:W-:Y:S01]  /*5c40*/  F2FP.F16.F32.PACK_AB R101, R101, R32 ;  /* 0x000000206565723e */ /* 0x000fe200000000ff */
[----:B------:R-:W-:Y:S01]  /*5c50*/  FFMA.FTZ R4, R3, R4, 0.28857114911079406738 ;  /* 0x3e93bf9903047423 */ /* 0x000fe20000010004 */
[----:B------:R-:W-:Y:S02]  /*5c60*/  F2FP.F16.F32.PACK_AB R102, R29, R30 ;  /* 0x0000001e1d66723e */ /* 0x000fe400000000ff */
[----:B------:R-:W-:Y:S01]  /*5c70*/  LEA R46, R66, R45, 0x1 ;  /* 0x0000002d422e7211 */ /* 0x000fe200078e08ff */
[----:B------:R-:W-:Y:S01]  /*5c80*/  FFMA.FTZ R4, R3, R4, -0.36067417263984680176 ;  /* 0xbeb8aa4903047423 */ /* 0x000fe20000010004 */
[----:B------:R-:W-:-:S02]  /*5c90*/  F2FP.F16.F32.PACK_AB R103, R103, R28 ;  /* 0x0000001c6767723e */ /* 0x000fc400000000ff */
[----:B------:R-:W-:Y:S01]  /*5ca0*/  F2FP.F16.F32.PACK_AB R110, R12, R25 ;  /* 0x000000190c6e723e */ /* 0x000fe200000000ff */
[C---:B------:R-:W-:Y:S02]  /*5cb0*/  IMAD R47, R66.reuse, 0x2, R46 ;  /* 0x00000002422f7824 */ /* 0x040fe400078e022e */
[----:B------:R-:W-:Y:S01]  /*5cc0*/  FFMA.FTZ R4, R3, R4, 0.48089820146560668945 ;  /* 0x3ef6384a03047423 */ /* 0x000fe20000010004 */
[----:B------:R-:W-:Y:S01]  /*5cd0*/  F2FP.F16.F32.PACK_AB R111, R111, R14 ;  /* 0x0000000e6f6f723e */ /* 0x000fe200000000ff */
[C---:B------:R-:W-:Y:S02]  /*5ce0*/  IMAD R48, R66.reuse, 0x2, R47 ;  /* 0x0000000242307824 */ /* 0x040fe400078e022f */
[----:B------:R-:W-:Y:S01]  /*5cf0*/  FFMA.FTZ R4, R3, R4, -0.72134751081466674805 ;  /* 0xbf38aa3b03047423 */ /* 0x000fe20000010004 */
[----:B------:R-:W-:Y:S01]  /*5d00*/  STSM.16.M88.4 [R64], R8 ;  /* 0x0000000840007844 */ /* 0x000fe20000000200 */
[----:B------:R-:W-:Y:S02]  /*5d10*/  ISETP.GE.U32.AND P2, PT, R73, 0x7f800000, PT ;  /* 0x7f8000004900780c */ /* 0x000fe40003f46070 */
[----:B------:R-:W-:Y:S01]  /*5d20*/  LEA R49, R66, R48, 0x1 ;  /* 0x0000003042317211 */ /* 0x000fe200078e08ff */
[----:B------:R-:W-:Y:S01]  /*5d30*/  BAR.SYNC.DEFER_BLOCKING 0x0 ;  /* 0x0000000000007b1d */ /* 0x000fe20000010000 */
[----:B------:R-:W-:Y:S01]  /*5d40*/  FMUL R4, R3, R4 ;  /* 0x0000000403047220 */ /* 0x000fe20000400000 */
[----:B------:R-:W-:-:S02]  /*5d50*/  F2FP.F16.F32.PACK_AB R108, R23, R26 ;  /* 0x0000001a176c723e */ /* 0x000fc400000000ff */
[C---:B------:R-:W-:Y:S02]  /*5d60*/  IMAD R50, R66.reuse, 0x2, R49 ;  /* 0x0000000242327824 */ /* 0x040fe400078e0231 */
[----:B------:R-:W-:Y:S01]  /*5d70*/  FMUL R4, R3, R4 ;  /* 0x0000000403047220 */ /* 0x000fe20000400000 */
[----:B------:R-:W-:Y:S01]  /*5d80*/  F2FP.F16.F32.PACK_AB R109, R109, R24 ;  /* 0x000000186d6d723e */ /* 0x000fe200000000ff */
[----:B------:R-:W-:Y:S02]  /*5d90*/  IMAD R51, R66, 0x2, R50 ;  /* 0x0000000242337824 */ /* 0x000fe400078e0232 */
[----:B------:R-:W-:Y:S01]  /*5da0*/  FFMA.FTZ R3, R3, 1.4426950216293334961, R4 ;  /* 0x3fb8aa3b03037823 */ /* 0x000fe20000010004 */
[----:B------:R-:W-:Y:S01]  /*5db0*/  FFMA.FTZ R4, R6, 1.4426950216293334961, R13 ;  /* 0x3fb8aa3b06047823 */ /* 0x000fe2000001000d */
[----:B------:R-:W-:Y:S02]  /*5dc0*/  ISETP.GE.U32.AND P1, PT, R68, 0x7f800000, PT ;  /* 0x7f8000004400780c */ /* 0x000fe40003f26070 */
[----:B------:R-:W-:Y:S01]  /*5dd0*/  LEA R52, R66, R51, 0x1 ;  /* 0x0000003342347211 */ /* 0x000fe200078e08ff */
[----:B------:R-:W-:Y:S01]  /*5de0*/  FADD R60, R5, R4 ;  /* 0x00000004053c7221 */ /* 0x000fe20000000000 */
[----:B------:R-:W-:Y:S01]  /*5df0*/  @P2 MOV R4, 0x7f800000 ;  /* 0x7f80000000042802 */ /* 0x000fe20000000f00 */
[----:B------:R-:W-:Y:S01]  /*5e00*/  FADD R6, R2, R3 ;  /* 0x0000000302067221 */ /* 0x000fe20000000000 */
[----:B------:R-:W-:-:S02]  /*5e10*/  LEA R53, R66, R52, 0x1 ;  /* 0x0000003442357211 */ /* 0x000fc400078e08ff */
[----:B------:R-:W-:Y:S01]  /*5e20*/  LOP3.LUT R210, R211, 0x7f, RZ, 0xc0, !PT ;  /* 0x0000007fd3d27812 */ /* 0x000fe200078ec0ff */
[----:B------:R-:W-:Y:S01]  /*5e30*/  @P2 FFMA.FTZ R60, R73, R4, +INF ;  /* 0x7f800000493c2423 */ /* 0x000fe20000010004 */
[----:B------:R-:W-:Y:S01]  /*5e40*/  F2FP.F16.F32.PACK_AB R116, R17, R22 ;  /* 0x000000161174723e */ /* 0x000fe200000000ff */
[----:B------:R-:W-:Y:S01]  /*5e50*/  IMAD R54, R66, 0x2, R53 ;  /* 0x0000000242367824 */ /* 0x000fe200078e0235 */
[----:B------:R-:W1:Y:S01]  /*5e60*/  LDC.64 R4, c[0x0][0x228] ;  /* 0x00008a00ff047b82 */ /* 0x000e620000000a00 */
[----:B------:R-:W2:Y:S01]  /*5e70*/  LDS.128 R8, [R86] ;  /* 0x0000000056087984 */ /* 0x000ea20000000c00 */
[----:B------:R-:W-:Y:S01]  /*5e80*/  @P1 MOV R2, 0x7f800000 ;  /* 0x7f80000000021802 */ /* 0x000fe20000000f00 */
[----:B0-----:R-:W-:Y:S01]  /*5e90*/  IMAD R162, R162, 0x80, R210 ;  /* 0x00000080a2a27824 */ /* 0x001fe200078e02d2 */
[----:B------:R-:W-:-:S04]  /*5ea0*/  LEA R55, R66, R54, 0x1 ;  /* 0x0000003642377211 */ /* 0x000fc800078e08ff */
[----:B------:R-:W-:Y:S01]  /*5eb0*/  BAR.SYNC.DEFER_BLOCKING 0x0 ;  /* 0x0000000000007b1d */ /* 0x000fe20000010000 */
[----:B------:R-:W-:Y:S01]  /*5ec0*/  F2FP.F16.F32.PACK_AB R118, R16, R19 ;  /* 0x000000131076723e */ /* 0x000fe200000000ff */
[----:B------:R-:W-:Y:S01]  /*5ed0*/  @P1 FFMA.FTZ R6, R68, R2, +INF ;  /* 0x7f80000044061423 */ /* 0x000fe20000010002 */
[----:B------:R-:W-:Y:S01]  /*5ee0*/  IMAD R2, R162, UR5, RZ ;  /* 0x00000005a2027c24 */ /* 0x000fe2000f8e02ff */
[----:B------:R-:W-:Y:S01]  /*5ef0*/  FSETP.NEU.AND P1, PT, R73, RZ, PT ;  /* 0x000000ff4900720b */ /* 0x000fe20003f2d000 */
[----:B------:R-:W-:Y:S01]  /*5f00*/  IMAD R56, R66, 0x2, R55 ;  /* 0x0000000242387824 */ /* 0x000fe200078e0237 */
[----:B------:R-:W-:Y:S01]  /*5f10*/  F2FP.F16.F32.PACK_AB R119, R119, R18 ;  /* 0x000000127777723e */ /* 0x000fe200000000ff */
[----:B------:R-:W-:Y:S01]  /*5f20*/  USHF.L.U32 UR5, UR4, 0x1, URZ ;  /* 0x0000000104057899 */ /* 0x000fe2000800063f */
[----:B------:R-:W-:Y:S01]  /*5f30*/  IMAD.SHL.U32 R3, R2, 0x2, RZ ;  /* 0x0000000202037824 */ /* 0x000fe200078e00ff */
[----:B------:R-:W-:Y:S01]  /*5f40*/  F2FP.F16.F32.PACK_AB R117, R117, R20 ;  /* 0x000000147575723e */ /* 0x000fe200000000ff */
[----:B------:R-:W-:Y:S01]  /*5f50*/  IMAD R57, R66, 0x2, R56 ;  /* 0x0000000242397824 */ /* 0x000fe200078e0238 */
[----:B------:R-:W-:Y:S01]  /*5f60*/  FSETP.NEU.AND P0, PT, R68, RZ, PT ;  /* 0x000000ff4400720b */ /* 0x000fe20003f0d000 */
[----:B------:R-:W-:Y:S01]  /*5f70*/  IMAD.HI R2, R2, 0x2, RZ ;  /* 0x0000000202027827 */ /* 0x000fe200078e02ff */
[----:B------:R-:W-:-:S02]  /*5f80*/  FSEL R60, R60, -INF , P1 ;  /* 0xff8000003c3c7808 */ /* 0x000fc40000800000 */
[----:B------:R-:W-:Y:S02]  /*5f90*/  LEA R58, R66, R57, 0x1 ;  /* 0x00000039423a7211 */ /* 0x000fe400078e08ff */
[----:B------:R-:W-:Y:S02]  /*5fa0*/  FSEL R6, R6, -INF , P0 ;  /* 0xff80000006067808 */ /* 0x000fe40000000000 */
[----:B-1----:R-:W-:Y:S01]  /*5fb0*/  IADD3 R80, P2, P3, R3, UR5, R4 ;  /* 0x0000000503507c10 */ /* 0x002fe2000fb5e004 */
[----:B------:R-:W-:Y:S01]  /*5fc0*/  IMAD R59, R66, 0x2, R58 ;  /* 0x00000002423b7824 */ /* 0x000fe200078e023a */
[----:B------:R-:W-:Y:S01]  /*5fd0*/  UIMAD.WIDE UR4, UR4, 0x2, URZ ;  /* 0x00000002040478a5 */ /* 0x000fe2000f8e023f */
[----:B------:R-:W-:Y:S01]  /*5fe0*/  FFMA R6, R6, 0.69314718246459960938, R7 ;  /* 0x3f31721806067823 */ /* 0x000fe20000000007 */
[-C--:B------:R-:W-:Y:S01]  /*5ff0*/  LEA R4, P4, R44, R80.reuse, 0x1 ;  /* 0x000000502c047211 */ /* 0x080fe200078808ff */
[----:B------:R-:W-:Y:S01]  /*6000*/  STSM.16.M88.4 [R64], R100 ;  /* 0x0000006440007844 */ /* 0x000fe20000000200 */
[----:B------:R-:W-:Y:S01]  /*6010*/  LEA R62, R66, R59, 0x1 ;  /* 0x0000003b423e7211 */ /* 0x000fe200078e08ff */
[----:B------:R-:W-:Y:S01]  /*6020*/  FFMA R7, R60, 0.69314718246459960938, R61 ;  /* 0x3f3172183c077823 */ /* 0x000fe2000000003d */
[----:B------:R-:W-:Y:S01]  /*6030*/  IADD3.X R88, R2, UR5, R5, P2, P3 ;  /* 0x0000000502587c10 */ /* 0x000fe200097e6405 */
[----:B------:R-:W-:Y:S01]  /*6040*/  BAR.SYNC.DEFER_BLOCKING 0x0 ;  /* 0x0000000000007b1d */ /* 0x000fe20000010000 */
[-C--:B------:R-:W-:Y:S01]  /*6050*/  LEA R2, P2, R42, R80.reuse, 0x1 ;  /* 0x000000502a027211 */ /* 0x080fe200078408ff */
[----:B------:R-:W-:Y:S01]  /*6060*/  IMAD R63, R66, 0x2, R62 ;  /* 0x00000002423f7824 */ /* 0x000fe200078e023e */
[----:B------:R-:W-:-:S02]  /*6070*/  LEA R20, P3, R45, R80, 0x1 ;  /* 0x000000502d147211 */ /* 0x000fc400078608ff */
[----:B------:R-:W-:Y:S01]  /*6080*/  LEA.HI.X.SX32 R3, R42, R88, 0x1, P2 ;  /* 0x000000582a037211 */ /* 0x000fe200010f0eff */
[----:B------:R-:W-:Y:S01]  /*6090*/  ULDC UR4, c[0x0][0x27c] ;  /* 0x00009f0000047ab9 */ /* 0x000fe20000000800 */
[----:B------:R-:W-:Y:S01]  /*60a0*/  LEA R65, R66, R63, 0x1 ;  /* 0x0000003f42417211 */ /* 0x000fe200078e08ff */
[----:B------:R-:W-:Y:S01]  /*60b0*/  UIMAD UR4, UR6, UR4, URZ ;  /* 0x00000004060472a4 */ /* 0x000fe2000f8e023f */
[-C--:B------:R-:W-:Y:S02]  /*60c0*/  LEA R22, P6, R46, R80.reuse, 0x1 ;  /* 0x000000502e167211 */ /* 0x080fe400078c08ff */
[-C--:B------:R-:W-:Y:S01]  /*60d0*/  LEA R24, P5, R47, R80.reuse, 0x1 ;  /* 0x000000502f187211 */ /* 0x080fe200078a08ff */
[----:B------:R-:W-:Y:S01]  /*60e0*/  IMAD R67, R66, 0x2, R65 ;  /* 0x0000000242437824 */ /* 0x000fe200078e0241 */
[----:B------:R-:W-:Y:S01]  /*60f0*/  LEA R26, P2, R48, R80, 0x1 ;  /* 0x00000050301a7211 */ /* 0x000fe200078408ff */
[----:B------:R-:W-:Y:S01]  /*6100*/  USHF.L.U32 UR6, UR4, 0x2, URZ ;  /* 0x0000000204067899 */ /* 0x000fe2000800063f */
[----:B------:R-:W-:Y:S01]  /*6110*/  LEA.HI.X.SX32 R5, R44, R88, 0x1, P4 ;  /* 0x000000582c057211 */ /* 0x000fe200020f0eff */
[C---:B------:R-:W-:Y:S01]  /*6120*/  IMAD R69, R66.reuse, 0x2, R67 ;  /* 0x0000000242457824 */ /* 0x040fe200078e0243 */
[----:B------:R-:W-:Y:S01]  /*6130*/  LEA R28, P4, R49, R80, 0x1 ;  /* 0x00000050311c7211 */ /* 0x000fe200078808ff */
[----:B------:R-:W-:Y:S01]  /*6140*/  UIMAD.WIDE UR4, UR4, 0x4, URZ ;  /* 0x00000004040478a5 */ /* 0x000fe2000f8e023f */
[-C--:B------:R-:W-:Y:S01]  /*6150*/  LEA.HI.X.SX32 R21, R45, R88.reuse, 0x1, P3 ;  /* 0x000000582d157211 */ /* 0x080fe200018f0eff */
[----:B------:R-:W-:Y:S01]  /*6160*/  IMAD R71, R66, 0x2, R69 ;  /* 0x0000000242477824 */ /* 0x000fe200078e0245 */
[----:B------:R-:W-:-:S02]  /*6170*/  LEA.HI.X.SX32 R23, R46, R88, 0x1, P6 ;  /* 0x000000582e177211 */ /* 0x000fc400030f0eff */
[-C--:B------:R-:W-:Y:S01]  /*6180*/  LEA.HI.X.SX32 R25, R47, R88.reuse, 0x1, P5 ;  /* 0x000000582f197211 */ /* 0x080fe200028f0eff */
[----:B------:R-:W0:Y:S01]  /*6190*/  LDS.128 R12, [R86] ;  /* 0x00000000560c7984 */ /* 0x000e220000000c00 */
[----:B------:R-:W-:Y:S02]  /*61a0*/  LEA R73, R66, R71, 0x1 ;  /* 0x0000004742497211 */ /* 0x000fe400078e08ff */
[----:B------:R-:W-:Y:S01]  /*61b0*/  LEA.HI.X.SX32 R27, R48, R88, 0x1, P2 ;  /* 0x00000058301b7211 */ /* 0x000fe200010f0eff */
[----:B------:R-:W-:Y:S01]  /*61c0*/  BAR.SYNC.DEFER_BLOCKING 0x0 ;  /* 0x0000000000007b1d */ /* 0x000fe20000010000 */
[-C--:B------:R-:W-:Y:S01]  /*61d0*/  LEA R30, P3, R50, R80.reuse, 0x1 ;  /* 0x00000050321e7211 */ /* 0x080fe200078608ff */
[----:B------:R-:W-:Y:S01]  /*61e0*/  IMAD R75, R66, 0x2, R73 ;  /* 0x00000002424b7824 */ /* 0x000fe200078e0249 */
[-C--:B------:R-:W-:Y:S02]  /*61f0*/  LEA R32, P6, R51, R80.reuse, 0x1 ;  /* 0x0000005033207211 */ /* 0x080fe400078c08ff */
[----:B------:R-:W-:-:S02]  /*6200*/  LEA R34, P5, R52, R80, 0x1 ;  /* 0x0000005034227211 */ /* 0x000fc400078a08ff */
[C---:B------:R-:W-:Y:S02]  /*6210*/  LEA R77, R66.reuse, R75, 0x1 ;  /* 0x0000004b424d7211 */ /* 0x040fe400078e08ff */
[----:B------:R-:W-:Y:S02]  /*6220*/  LEA R36, P2, R53, R80, 0x1 ;  /* 0x0000005035247211 */ /* 0x000fe400078408ff */
[----:B------:R-:W-:Y:S02]  /*6230*/  LEA R79, R66, R77, 0x1 ;  /* 0x0000004d424f7211 */ /* 0x000fe400078e08ff */
[----:B------:R-:W-:Y:S02]  /*6240*/  LEA.HI.X.SX32 R29, R49, R88, 0x1, P4 ;  /* 0x00000058311d7211 */ /* 0x000fe400020f0eff */
[----:B------:R-:W-:Y:S01]  /*6250*/  LEA R38, P4, R54, R80, 0x1 ;  /* 0x0000005036267211 */ /* 0x000fe200078808ff */
[----:B------:R-:W-:Y:S01]  /*6260*/  IMAD R81, R66, 0x2, R79 ;  /* 0x0000000242517824 */ /* 0x000fe200078e024f */
[----:B------:R-:W-:-:S02]  /*6270*/  LEA.HI.X.SX32 R31, R50, R88, 0x1, P3 ;  /* 0x00000058321f7211 */ /* 0x000fc400018f0eff */
[-C--:B------:R-:W-:Y:S02]  /*6280*/  LEA.HI.X.SX32 R33, R51, R88.reuse, 0x1, P6 ;  /* 0x0000005833217211 */ /* 0x080fe400030f0eff */
[----:B------:R-:W-:Y:S02]  /*6290*/  LEA R82, R66, R81, 0x1 ;  /* 0x0000005142527211 */ /* 0x000fe400078e08ff */
[----:B------:R-:W-:Y:S01]  /*62a0*/  LEA.HI.X.SX32 R35, R52, R88, 0x1, P5 ;  /* 0x0000005834237211 */ /* 0x000fe200028f0eff */
[----:B------:R-:W-:Y:S01]  /*62b0*/  STSM.16.M88.4 [R64], R108 ;  /* 0x0000006c40007844 */ /* 0x000fe20000000200 */
[C---:B------:R-:W-:Y:S02]  /*62c0*/  LEA R83, R66.reuse, R82, 0x1 ;  /* 0x0000005242537211 */ /* 0x040fe400078e08ff */
[----:B------:R-:W-:Y:S01]  /*62d0*/  LEA.HI.X.SX32 R37, R53, R88, 0x1, P2 ;  /* 0x0000005835257211 */ /* 0x000fe200010f0eff */
[----:B------:R-:W-:Y:S01]  /*62e0*/  BAR.SYNC.DEFER_BLOCKING 0x0 ;  /* 0x0000000000007b1d */ /* 0x000fe20000010000 */
[-C--:B------:R-:W-:Y:S01]  /*62f0*/  LEA R40, P3, R55, R80.reuse, 0x1 ;  /* 0x0000005037287211 */ /* 0x080fe200078608ff */
[----:B------:R-:W-:Y:S01]  /*6300*/  IMAD R84, R66, 0x2, R83 ;  /* 0x0000000242547824 */ /* 0x000fe200078e0253 */
[----:B------:R-:W-:-:S02]  /*6310*/  LEA R42, P6, R56, R80, 0x1 ;  /* 0x00000050382a7211 */ /* 0x000fc400078c08ff */
[-C--:B------:R-:W-:Y:S02]  /*6320*/  LEA R44, P5, R57, R80.reuse, 0x1 ;  /* 0x00000050392c7211 */ /* 0x080fe400078a08ff */
[----:B------:R-:W-:Y:S02]  /*6330*/  LEA R46, P2, R58, R80, 0x1 ;  /* 0x000000503a2e7211 */ /* 0x000fe400078408ff */
[----:B------:R-:W-:Y:S02]  /*6340*/  LEA.HI.X.SX32 R39, R54, R88, 0x1, P4 ;  /* 0x0000005836277211 */ /* 0x000fe400020f0eff */
[----:B------:R-:W-:Y:S02]  /*6350*/  LEA R48, P4, R59, R80, 0x1 ;  /* 0x000000503b307211 */ /* 0x000fe400078808ff */
[-C--:B------:R-:W-:Y:S02]  /*6360*/  LEA.HI.X.SX32 R41, R55, R88.reuse, 0x1, P3 ;  /* 0x0000005837297211 */ /* 0x080fe400018f0eff */
[----:B------:R-:W-:-:S02]  /*6370*/  LEA.HI.X.SX32 R43, R56, R88, 0x1, P6 ;  /* 0x00000058382b7211 */ /* 0x000fc400030f0eff */
[-C--:B------:R-:W-:Y:S02]  /*6380*/  LEA.HI.X.SX32 R45, R57, R88.reuse, 0x1, P5 ;  /* 0x00000058392d7211 */ /* 0x080fe400028f0eff */
[----:B------:R-:W-:Y:S02]  /*6390*/  LEA.HI.X.SX32 R47, R58, R88, 0x1, P2 ;  /* 0x000000583a2f7211 */ /* 0x000fe400010f0eff */
[-C--:B------:R-:W-:Y:S02]  /*63a0*/  LEA R50, P3, R62, R80.reuse, 0x1 ;  /* 0x000000503e327211 */ /* 0x080fe400078608ff */
[-C--:B------:R-:W-:Y:S01]  /*63b0*/  LEA R52, P6, R63, R80.reuse, 0x1 ;  /* 0x000000503f347211 */ /* 0x080fe200078c08ff */
[----:B------:R-:W1:Y:S01]  /*63c0*/  LDS.128 R16, [R86] ;  /* 0x0000000056107984 */ /* 0x000e620000000c00 */
[----:B------:R-:W-:Y:S01]  /*63d0*/  BAR.SYNC.DEFER_BLOCKING 0x0 ;  /* 0x0000000000007b1d */ /* 0x000fe20000010000 */
[-C--:B------:R-:W-:Y:S02]  /*63e0*/  LEA R54, P5, R65, R80.reuse, 0x1 ;  /* 0x0000005041367211 */ /* 0x080fe400078a08ff */
[----:B------:R-:W-:-:S02]  /*63f0*/  LEA R56, P2, R67, R80, 0x1 ;  /* 0x0000005043387211 */ /* 0x000fc400078408ff */
[----:B------:R-:W-:Y:S02]  /*6400*/  LEA.HI.X.SX32 R49, R59, R88, 0x1, P4 ;  /* 0x000000583b317211 */ /* 0x000fe400020f0eff */
[----:B------:R-:W-:Y:S02]  /*6410*/  LEA R58, P4, R69, R80, 0x1 ;  /* 0x00000050453a7211 */ /* 0x000fe400078808ff */
[----:B------:R-:W-:Y:S02]  /*6420*/  LEA R85, R66, R84, 0x1 ;  /* 0x0000005442557211 */ /* 0x000fe400078e08ff */
[-C--:B------:R-:W-:Y:S02]  /*6430*/  LEA.HI.X.SX32 R51, R62, R88.reuse, 0x1, P3 ;  /* 0x000000583e337211 */ /* 0x080fe400018f0eff */
[-C--:B------:R-:W-:Y:S02]  /*6440*/  LEA.HI.X.SX32 R53, R63, R88.reuse, 0x1, P6 ;  /* 0x000000583f357211 */ /* 0x080fe400030f0eff */
[----:B------:R-:W-:-:S02]  /*6450*/  LEA.HI.X.SX32 R55, R65, R88, 0x1, P5 ;  /* 0x0000005841377211 */ /* 0x000fc400028f0eff */
[----:B------:R-:W-:Y:S02]  /*6460*/  LEA.HI.X.SX32 R57, R67, R88, 0x1, P2 ;  /* 0x0000005843397211 */ /* 0x000fe400010f0eff */
[-C--:B------:R-:W-:Y:S02]  /*6470*/  LEA R62, P3, R71, R80.reuse, 0x1 ;  /* 0x00000050473e7211 */ /* 0x080fe400078608ff */
[-C--:B------:R-:W-:Y:S02]  /*6480*/  LEA R66, P5, R75, R80.reuse, 0x1 ;  /* 0x000000504b427211 */ /* 0x080fe400078a08ff */
[----:B------:R-:W-:Y:S01]  /*6490*/  LEA R68, P2, R77, R80, 0x1 ;  /* 0x000000504d447211 */ /* 0x000fe200078408ff */
[----:B------:R3:W-:Y:S01]  /*64a0*/  STSM.16.M88.4 [R64], R116 ;  /* 0x0000007440007844 */ /* 0x0007e20000000200 */
[----:B------:R-:W-:Y:S01]  /*64b0*/  LEA.HI.X.SX32 R59, R69, R88, 0x1, P4 ;  /* 0x00000058453b7211 */ /* 0x000fe200020f0eff */
[----:B------:R-:W-:Y:S01]  /*64c0*/  BAR.SYNC.DEFER_BLOCKING 0x0 ;  /* 0x0000000000007b1d */ /* 0x000fe20000010000 */
[----:B------:R-:W-:-:S02]  /*64d0*/  LEA R70, P4, R79, R80, 0x1 ;  /* 0x000000504f467211 */ /* 0x000fc400078808ff */
[-C--:B------:R-:W-:Y:S02]  /*64e0*/  LEA.HI.X.SX32 R63, R71, R88.reuse, 0x1, P3 ;  /* 0x00000058473f7211 */ /* 0x080fe400018f0eff */
[-C--:B------:R-:W-:Y:S02]  /*64f0*/  LEA.HI.X.SX32 R67, R75, R88.reuse, 0x1, P5 ;  /* 0x000000584b437211 */ /* 0x080fe400028f0eff */
[----:B------:R-:W-:Y:S02]  /*6500*/  LEA.HI.X.SX32 R69, R77, R88, 0x1, P2 ;  /* 0x000000584d457211 */ /* 0x000fe400010f0eff */
[-C--:B------:R-:W-:Y:S02]  /*6510*/  LEA R72, P3, R81, R80.reuse, 0x1 ;  /* 0x0000005051487211 */ /* 0x080fe400078608ff */
[-C--:B------:R-:W-:Y:S02]  /*6520*/  LEA R76, P5, R83, R80.reuse, 0x1 ;  /* 0x00000050534c7211 */ /* 0x080fe400078a08ff */
[----:B---3--:R-:W-:-:S02]  /*6530*/  LEA R64, P6, R73, R80, 0x1 ;  /* 0x0000005049407211 */ /* 0x008fc400078c08ff */
[----:B------:R-:W-:Y:S02]  /*6540*/  LEA R78, P2, R84, R80, 0x1 ;  /* 0x00000050544e7211 */ /* 0x000fe400078408ff */
[----:B------:R-:W-:Y:S02]  /*6550*/  LEA.HI.X.SX32 R65, R73, R88, 0x1, P6 ;  /* 0x0000005849417211 */ /* 0x000fe400030f0eff */
[----:B------:R-:W-:Y:S02]  /*6560*/  LEA R74, P6, R82, R80, 0x1 ;  /* 0x00000050524a7211 */ /* 0x000fe400078c08ff */
[----:B------:R-:W-:Y:S02]  /*6570*/  LEA.HI.X.SX32 R71, R79, R88, 0x1, P4 ;  /* 0x000000584f477211 */ /* 0x000fe400020f0eff */
[----:B------:R-:W-:Y:S01]  /*6580*/  LEA R80, P4, R85, R80, 0x1 ;  /* 0x0000005055507211 */ /* 0x000fe200078808ff */
[----:B--2---:R2:W-:Y:S01]  /*6590*/  STG.E.U16 desc[UR24][R2.64], R8 ;  /* 0x0000000802007986 */ /* 0x0045e2000c101518 */
[----:B------:R-:W-:-:S02]  /*65a0*/  LEA.HI.X.SX32 R73, R81, R88, 0x1, P3 ;  /* 0x0000005851497211 */ /* 0x000fc400018f0eff */
[-C--:B------:R-:W-:Y:S01]  /*65b0*/  LEA.HI.X.SX32 R79, R84, R88.reuse, 0x1, P2 ;  /* 0x00000058544f7211 */ /* 0x080fe200010f0eff */
[----:B------:R3:W-:Y:S01]  /*65c0*/  STG.E.U16 desc[UR24][R4.64], R9 ;  /* 0x0000000904007986 */ /* 0x0007e2000c101518 */
[-C--:B------:R-:W-:Y:S02]  /*65d0*/  LEA.HI.X.SX32 R81, R85, R88.reuse, 0x1, P4 ;  /* 0x0000005855517211 */ /* 0x080fe400020f0eff */
[-C--:B------:R-:W-:Y:S01]  /*65e0*/  LEA.HI.X.SX32 R75, R82, R88.reuse, 0x1, P6 ;  /* 0x00000058524b7211 */ /* 0x080fe200030f0eff */
[----:B------:R-:W4:Y:S01]  /*65f0*/  LDS.128 R84, [R86] ;  /* 0x0000000056547984 */ /* 0x000f220000000c00 */
[----:B------:R-:W-:Y:S02]  /*6600*/  PRMT R82, R11, 0x7632, R82 ;  /* 0x000076320b527816 */ /* 0x000fe40000000052 */
[----:B------:R-:W-:Y:S01]  /*6610*/  LEA.HI.X.SX32 R77, R83, R88, 0x1, P5 ;  /* 0x00000058534d7211 */ /* 0x000fe200028f0eff */
[----:B------:R1:W-:Y:S01]  /*6620*/  STG.E.U16 desc[UR24][R20.64], R10 ;  /* 0x0000000a14007986 */ /* 0x0003e2000c101518 */
[----:B--2---:R-:W-:-:S02]  /*6630*/  PRMT R3, R8, 0x7632, R3 ;  /* 0x0000763208037816 */ /* 0x004fc40000000003 */
[----:B0-----:R-:W-:Y:S01]  /*6640*/  PRMT R2, R13, 0x7632, R2 ;  /* 0x000076320d027816 */ /* 0x001fe20000000002 */
[----:B------:R0:W-:Y:S01]  /*6650*/  STG.E.U16 desc[UR24][R22.64], R11 ;  /* 0x0000000b16007986 */ /* 0x0001e2000c101518 */
[----:B---3--:R-:W-:Y:S01]  /*6660*/  PRMT R5, R9, 0x7632, R5 ;  /* 0x0000763209057816 */ /* 0x008fe20000000005 */
[----:B------:R-:W-:Y:S01]  /*6670*/  IMAD.HI R4, R162, 0x4, RZ ;  /* 0x00000004a2047827 */ /* 0x000fe200078e02ff */
[----:B------:R-:W2:Y:S01]  /*6680*/  LDC.64 R8, c[0x0][0x230] ;  /* 0x00008c00ff087b82 */ /* 0x000ea20000000a00 */
[----:B------:R3:W-:Y:S01]  /*6690*/  STG.E.U16 desc[UR24][R24.64], R3 ;  /* 0x0000000318007986 */ /* 0x0007e2000c101518 */
[----:B------:R-:W-:Y:S02]  /*66a0*/  LOP3.LUT P2, RZ, R211, 0x80, RZ, 0xc0, !PT ;  /* 0x00000080d3ff7812 */ /* 0x000fe4000784c0ff */
[----:B-1----:R-:W-:Y:S01]  /*66b0*/  PRMT R21, R10, 0x7632, R21 ;  /* 0x000076320a157816 */ /* 0x002fe20000000015 */
[----:B------:R-:W-:Y:S01]  /*66c0*/  STG.E.U16 desc[UR24][R26.64], R5 ;  /* 0x000000051a007986 */ /* 0x000fe2000c101518 */
[----:B------:R-:W-:-:S02]  /*66d0*/  PRMT R20, R12, 0x7632, R20 ;  /* 0x000076320c147816 */ /* 0x000fc40000000014 */
[----:B0-----:R-:W-:Y:S01]  /*66e0*/  PRMT R22, R14, 0x7632, R22 ;  /* 0x000076320e167816 */ /* 0x001fe20000000016 */
[----:B------:R0:W-:Y:S01]  /*66f0*/  STG.E.U16 desc[UR24][R28.64], R21 ;  /* 0x000000151c007986 */ /* 0x0001e2000c101518 */
[----:B------:R-:W-:Y:S02]  /*6700*/  PRMT R23, R15, 0x7632, R23 ;  /* 0x000076320f177816 */ /* 0x000fe40000000017 */
[----:B---3--:R-:W-:Y:S01]  /*6710*/  SHF.L.U32 R3, R162, 0x2, RZ ;  /* 0x00000002a2037819 */ /* 0x008fe200000006ff */
[----:B------:R1:W-:Y:S04]  /*6720*/  STG.E.U16 desc[UR24][R30.64], R82 ;  /* 0x000000521e007986 */ /* 0x0003e8000c101518 */
[----:B------:R3:W-:Y:S04]  /*6730*/  STG.E.U16 desc[UR24][R32.64], R12 ;  /* 0x0000000c20007986 */ /* 0x0007e8000c101518 */
[----:B------:R-:W-:Y:S01]  /*6740*/  STG.E.U16 desc[UR24][R34.64], R13 ;  /* 0x0000000d22007986 */ /* 0x000fe2000c101518 */
[----:B0-----:R-:W-:-:S02]  /*6750*/  PRMT R28, R16, 0x7632, R28 ;  /* 0x00007632101c7816 */ /* 0x001fc4000000001c */
[----:B------:R-:W-:Y:S01]  /*6760*/  PRMT R29, R17, 0x7632, R29 ;  /* 0x00007632111d7816 */ /* 0x000fe2000000001d */
[----:B------:R4:W-:Y:S01]  /*6770*/  STG.E.U16 desc[UR24][R36.64], R14 ;  /* 0x0000000e24007986 */ /* 0x0009e2000c101518 */
[----:B-1----:R-:W-:-:S03]  /*6780*/  PRMT R31, R18, 0x7632, R31 ;  /* 0x00007632121f7816 */ /* 0x002fc6000000001f */
[----:B------:R0:W-:Y:S01]  /*6790*/  STG.E.U16 desc[UR24][R38.64], R15 ;  /* 0x0000000f26007986 */ /* 0x0001e2000c101518 */
[----:B---3--:R-:W-:-:S03]  /*67a0*/  PRMT R32, R19, 0x7632, R32 ;  /* 0x0000763213207816 */ /* 0x008fc60000000020 */
[----:B------:R1:W-:Y:S04]  /*67b0*/  STG.E.U16 desc[UR24][R40.64], R20 ;  /* 0x0000001428007986 */ /* 0x0003e8000c101518 */
[----:B------:R3:W-:Y:S01]  /*67c0*/  STG.E.U16 desc[UR24][R42.64], R2 ;  /* 0x000000022a007986 */ /* 0x0007e2000c101518 */
[----:B----4-:R-:W-:-:S03]  /*67d0*/  PRMT R37, R84, 0x7632, R37 ;  /* 0x0000763254257816 */ /* 0x010fc60000000025 */
[----:B------:R4:W-:Y:S01]  /*67e0*/  STG.E.U16 desc[UR24][R44.64], R22 ;  /* 0x000000162c007986 */ /* 0x0009e2000c101518 */
[----:B0-----:R-:W-:Y:S02]  /*67f0*/  PRMT R38, R85, 0x7632, R38 ;  /* 0x0000763255267816 */ /* 0x001fe40000000026 */
[----:B------:R-:W-:Y:S01]  /*6800*/  PRMT R39, R86, 0x7632, R39 ;  /* 0x0000763256277816 */ /* 0x000fe20000000027 */
[----:B------:R4:W-:Y:S01]  /*6810*/  STG.E.U16 desc[UR24][R46.64], R23 ;  /* 0x000000172e007986 */ /* 0x0009e2000c101518 */
[----:B-1----:R-:W-:-:S03]  /*6820*/  PRMT R40, R87, 0x7632, R40 ;  /* 0x0000763257287816 */ /* 0x002fc60000000028 */
[----:B------:R4:W-:Y:S01]  /*6830*/  STG.E.U16 desc[UR24][R48.64], R16 ;  /* 0x0000001030007986 */ /* 0x0009e2000c101518 */
[----:B---3--:R-:W-:-:S03]  /*6840*/  IMAD.SHL.U32 R2, R211, 0x2, RZ ;  /* 0x00000002d3027824 */ /* 0x008fc600078e00ff */
[----:B------:R4:W-:Y:S02]  /*6850*/  STG.E.U16 desc[UR24][R50.64], R17 ;  /* 0x0000001132007986 */ /* 0x0009e4000c101518 */
[----:B------:R-:W-:Y:S02]  /*6860*/  LOP3.LUT R5, R2, 0x1f8, RZ, 0xc0, !PT ;  /* 0x000001f802057812 */ /* 0x000fe400078ec0ff */
[----:B------:R4:W-:Y:S01]  /*6870*/  STG.E.U16 desc[UR24][R52.64], R18 ;  /* 0x0000001234007986 */ /* 0x0009e2000c101518 */
[----:B--2---:R-:W-:-:S03]  /*6880*/  IADD3 R2, P0, P1, R3, UR6, R8 ;  /* 0x0000000603027c10 */ /* 0x004fc6000f91e008 */
[----:B------:R4:W-:Y:S01]  /*6890*/  STG.E.U16 desc[UR24][R54.64], R19 ;  /* 0x0000001336007986 */ /* 0x0009e2000c101518 */
[----:B------:R-:W-:-:S03]  /*68a0*/  IADD3.X R3, R4, UR5, R9, P0, P1 ;  /* 0x0000000504037c10 */ /* 0x000fc600087e2409 */
[----:B------:R4:W-:Y:S04]  /*68b0*/  STG.E.U16 desc[UR24][R56.64], R28 ;  /* 0x0000001c38007986 */ /* 0x0009e8000c101518 */
        /* <DEDUP_REMOVED lines=10> */
[----:B------:R4:W-:Y:S01]  /*6960*/  STG.E.U16 desc[UR24][R80.64], R40 ;  /* 0x0000002850007986 */ /* 0x0009e2000c101518 */
[----:B------:R-:W-:Y:S06]  /*6970*/  BAR.SYNC.DEFER_BLOCKING 0x0 ;  /* 0x0000000000007b1d */ /* 0x000fec0000010000 */
[----:B------:R4:W-:Y:S02]  /*6980*/  STS.64 [R5+UR7], R6 ;  /* 0x0000000605007988 */ /* 0x0009e40008000a07 */
[----:B------:R-:W-:Y:S06]  /*6990*/  BAR.SYNC.DEFER_BLOCKING 0x0 ;  /* 0x0000000000007b1d */ /* 0x000fec0000010000 */
[----:B------:R-:W-:Y:S05]  /*69a0*/  @P2 EXIT ;  /* 0x000000000000294d */ /* 0x000fea0003800000 */
[----:B----4-:R-:W0:Y:S04]  /*69b0*/  LDS R5, [R0] ;  /* 0x0000000000057984 */ /* 0x010e280000000800 */
[----:B0-----:R-:W-:Y:S01]  /*69c0*/  STG.E desc[UR24][R2.64], R5 ;  /* 0x0000000502007986 */ /* 0x001fe2000c101918 */
[----:B------:R-:W-:Y:S05]  /*69d0*/  EXIT ;  /* 0x000000000000794d */ /* 0x000fea0003800000 */
.L_x_2:
[----:B------:R-:W-:-:S00]  /*69e0*/  BRA `(.L_x_2) ;  /* 0xfffffffc00fc7947 */ /* 0x000fc0000383ffff */
[----:B------:R-:W-:-:S00]  /*69f0*/  NOP ;  /* 0x0000000000007918 */ /* 0x000fc00000000000 */
        /* <DEDUP_REMOVED lines=8> */
.L_x_3:


//--------------------- .nv.global.init           --------------------------
	.section	.nv.global.init,"aw",@progbits
.nv.global.init:
	.type		_$_str,@object
	.size		_$_str,(.L_0 - _$_str)
_$_str:
        /*0000*/ 	.byte	0x5f, 0x5f, 0x43, 0x55, 0x44, 0x41, 0x5f, 0x46, 0x54, 0x5a, 0x00
.L_0:


//--------------------- .nv.shared.attn_fwd       --------------------------
	.section	.nv.shared.attn_fwd,"aw",@nobits
	.sectionflags	@""
	.align	16
	.zero		1024


//--------------------- .nv.shared.reserved.0     --------------------------
	.section	.nv.shared.reserved.0,"aw",@nobits
	.weak		__nv_reservedSMEM_offset_0_alias
	.size		__nv_reservedSMEM_offset_0_alias, 0, 0
	.other		__nv_reservedSMEM_offset_0_alias,@"STO_CUDA_RESERVED_SHARED STV_DEFAULT"
__nv_reservedSMEM_offset_0_alias:
	.zero		0


//--------------------- .nv.constant0.attn_fwd    --------------------------
	.section	.nv.constant0.attn_fwd,"a",@progbits
	.sectionflags	@""
	.align	4
.nv.constant0.attn_fwd:
	.zero		664


//--------------------- SYMBOLS --------------------------

	.type		.nv.reservedSmem.offset0,@object
	.size		.nv.reservedSmem.offset0,0x4
